//
// Generated by NVIDIA NVVM Compiler
//
// Compiler Build ID: CL-36424714
// Cuda compilation tools, release 13.0, V13.0.88
// Based on NVVM 20.0.0
//

.version 9.0
.target sm_100
.address_size 64

	// .globl	_Z25image_to_histogram_simplePhPi
// _ZZ25image_to_histogram_sharedPhPiE12shared_image has been demoted
// _ZZ25image_to_histogram_sharedPhPiE11shared_hist has been demoted

.visible .entry _Z25image_to_histogram_simplePhPi(
	.param .u64 .ptr .align 1 _Z25image_to_histogram_simplePhPi_param_0,
	.param .u64 .ptr .align 1 _Z25image_to_histogram_simplePhPi_param_1
)
{
	.reg .pred 	%p<25>;
	.reg .b16 	%rs<50>;
	.reg .b32 	%r<24>;
	.reg .b64 	%rd<19>;

	ld.param.u64 	%rd4, [_Z25image_to_histogram_simplePhPi_param_0];
	ld.param.u64 	%rd3, [_Z25image_to_histogram_simplePhPi_param_1];
	cvta.to.global.u64 	%rd1, %rd4;
	mov.u32 	%r1, %tid.x;
	mov.u32 	%r6, %tid.y;
	shl.b32 	%r7, %r1, 5;
	add.s32 	%r3, %r7, %r6;
	cvt.u64.u32 	%rd5, %r3;
	add.s64 	%rd2, %rd1, %rd5;
	ld.global.u8 	%rs1, [%rd2];
	add.s32 	%r4, %r1, -1;
	add.s32 	%r5, %r6, -1;
	max.u32 	%r8, %r4, %r5;
	setp.gt.u32 	%p1, %r8, 31;
	mov.b16 	%rs43, 0;
	@%p1 bra 	$L__BB0_2;
	shl.b32 	%r9, %r4, 5;
	add.s32 	%r10, %r9, %r5;
	cvt.u64.u32 	%rd6, %r10;
	add.s64 	%rd7, %rd1, %rd6;
	ld.global.u8 	%rs19, [%rd7];
	setp.lt.u16 	%p2, %rs19, %rs1;
	selp.b16 	%rs43, 0, -128, %p2;
$L__BB0_2:
	or.b32  	%r11, %r4, %r6;
	setp.gt.u32 	%p3, %r11, 31;
	@%p3 bra 	$L__BB0_4;
	add.s32 	%r12, %r3, -32;
	cvt.u64.u32 	%rd8, %r12;
	add.s64 	%rd9, %rd1, %rd8;
	ld.global.u8 	%rs21, [%rd9];
	setp.lt.u16 	%p4, %rs21, %rs1;
	selp.b16 	%rs23, 0, 64, %p4;
	or.b16  	%rs43, %rs23, %rs43;
$L__BB0_4:
	setp.gt.u32 	%p5, %r4, 31;
	setp.gt.u32 	%p6, %r6, 30;
	or.pred  	%p7, %p5, %p6;
	@%p7 bra 	$L__BB0_6;
	shl.b32 	%r13, %r4, 5;
	add.s32 	%r14, %r13, %r6;
	cvt.u64.u32 	%rd10, %r14;
	add.s64 	%rd11, %rd1, %rd10;
	ld.global.u8 	%rs24, [%rd11+1];
	setp.lt.u16 	%p8, %rs24, %rs1;
	selp.b16 	%rs26, 0, 32, %p8;
	or.b16  	%rs43, %rs26, %rs43;
$L__BB0_6:
	setp.gt.u32 	%p9, %r6, 30;
	setp.gt.u32 	%p10, %r1, 31;
	or.pred  	%p11, %p10, %p9;
	@%p11 bra 	$L__BB0_8;
	ld.global.u8 	%rs27, [%rd2+1];
	setp.lt.u16 	%p12, %rs27, %rs1;
	selp.b16 	%rs29, 0, 16, %p12;
	or.b16  	%rs43, %rs29, %rs43;
$L__BB0_8:
	max.u32 	%r15, %r1, %r6;
	setp.gt.u32 	%p13, %r15, 30;
	@%p13 bra 	$L__BB0_10;
	ld.global.u8 	%rs30, [%rd2+33];
	setp.lt.u16 	%p14, %rs30, %rs1;
	selp.b16 	%rs32, 0, 8, %p14;
	or.b16  	%rs43, %rs32, %rs43;
$L__BB0_10:
	setp.gt.u32 	%p15, %r1, 30;
	setp.gt.u32 	%p16, %r6, 31;
	or.pred  	%p17, %p15, %p16;
	@%p17 bra 	$L__BB0_12;
	ld.global.u8 	%rs33, [%rd2+32];
	setp.lt.u16 	%p18, %rs33, %rs1;
	selp.b16 	%rs35, 0, 4, %p18;
	or.b16  	%rs43, %rs35, %rs43;
$L__BB0_12:
	setp.gt.u32 	%p19, %r1, 30;
	setp.gt.u32 	%p20, %r5, 31;
	or.pred  	%p21, %p19, %p20;
	@%p21 bra 	$L__BB0_14;
	add.s32 	%r17, %r7, %r5;
	add.s32 	%r18, %r17, 32;
	cvt.u64.u32 	%rd12, %r18;
	add.s64 	%rd13, %rd1, %rd12;
	ld.global.u8 	%rs36, [%rd13];
	setp.lt.u16 	%p22, %rs36, %rs1;
	selp.b16 	%rs38, 0, 2, %p22;
	or.b16  	%rs43, %rs38, %rs43;
$L__BB0_14:
	max.u32 	%r19, %r1, %r5;
	setp.gt.u32 	%p23, %r19, 31;
	@%p23 bra 	$L__BB0_16;
	add.s32 	%r20, %r3, -1;
	cvt.u64.u32 	%rd14, %r20;
	add.s64 	%rd15, %rd1, %rd14;
	ld.global.u8 	%rs39, [%rd15];
	setp.ge.u16 	%p24, %rs39, %rs1;
	selp.u16 	%rs41, 1, 0, %p24;
	or.b16  	%rs43, %rs43, %rs41;
$L__BB0_16:
	cvta.to.global.u64 	%rd16, %rd3;
	cvt.u32.u16 	%r21, %rs43;
	and.b32  	%r22, %r21, 255;
	mul.wide.u32 	%rd17, %r22, 4;
	add.s64 	%rd18, %rd16, %rd17;
	atom.global.add.u32 	%r23, [%rd18], 1;
	ret;

}
	// .globl	_Z25image_to_histogram_sharedPhPi
.visible .entry _Z25image_to_histogram_sharedPhPi(
	.param .u64 .ptr .align 1 _Z25image_to_histogram_sharedPhPi_param_0,
	.param .u64 .ptr .align 1 _Z25image_to_histogram_sharedPhPi_param_1
)
{
	.reg .pred 	%p<31>;
	.reg .b16 	%rs<52>;
	.reg .b32 	%r<25>;
	.reg .b64 	%rd<9>;
	// demoted variable
	.shared .align 1 .b8 _ZZ25image_to_histogram_sharedPhPiE12shared_image[32];
	// demoted variable
	.shared .align 4 .b8 _ZZ25image_to_histogram_sharedPhPiE11shared_hist[1024];
	ld.param.u64 	%rd3, [_Z25image_to_histogram_sharedPhPi_param_0];
	ld.param.u64 	%rd2, [_Z25image_to_histogram_sharedPhPi_param_1];
	cvta.to.global.u64 	%rd4, %rd3;
	mov.u32 	%r1, %tid.x;
	mov.u32 	%r2, %tid.y;
	shl.b32 	%r8, %r1, 5;
	add.s32 	%r3, %r8, %r2;
	cvt.u64.u32 	%rd5, %r3;
	add.s64 	%rd1, %rd4, %rd5;
	ld.global.u8 	%rs18, [%rd1];
	mov.u32 	%r9, _ZZ25image_to_histogram_sharedPhPiE12shared_image;
	add.s32 	%r4, %r9, %r3;
	st.shared.u8 	[%r4], %rs18;
	setp.lt.u32 	%p1, %r3, 257;
	shl.b32 	%r10, %r3, 2;
	mov.u32 	%r11, _ZZ25image_to_histogram_sharedPhPiE11shared_hist;
	add.s32 	%r5, %r11, %r10;
	@%p1 bra 	$L__BB1_2;
	mov.b32 	%r12, 0;
	st.shared.u32 	[%r5], %r12;
$L__BB1_2:
	bar.sync 	0;
	ld.global.u8 	%rs1, [%rd1];
	add.s32 	%r6, %r1, -1;
	setp.gt.u32 	%p2, %r6, 31;
	add.s32 	%r7, %r2, -33;
	setp.lt.u32 	%p3, %r7, -32;
	or.pred  	%p4, %p2, %p3;
	mov.b16 	%rs45, 0;
	@%p4 bra 	$L__BB1_4;
	ld.shared.u8 	%rs20, [%r4+-33];
	setp.lt.u16 	%p5, %rs20, %rs1;
	selp.b16 	%rs45, 0, -128, %p5;
$L__BB1_4:
	or.b32  	%r14, %r6, %r2;
	setp.gt.u32 	%p6, %r14, 31;
	@%p6 bra 	$L__BB1_6;
	ld.shared.u8 	%rs22, [%r4+-32];
	setp.lt.u16 	%p7, %rs22, %rs1;
	selp.b16 	%rs24, 0, 64, %p7;
	or.b16  	%rs45, %rs24, %rs45;
$L__BB1_6:
	setp.gt.u32 	%p8, %r6, 31;
	setp.gt.u32 	%p9, %r2, 30;
	or.pred  	%p10, %p8, %p9;
	@%p10 bra 	$L__BB1_8;
	ld.shared.u8 	%rs25, [%r4+-31];
	setp.lt.u16 	%p11, %rs25, %rs1;
	selp.b16 	%rs27, 0, 32, %p11;
	or.b16  	%rs45, %rs27, %rs45;
$L__BB1_8:
	setp.gt.u32 	%p12, %r2, 30;
	setp.gt.u32 	%p13, %r1, 31;
	or.pred  	%p14, %p13, %p12;
	@%p14 bra 	$L__BB1_10;
	ld.shared.u8 	%rs28, [%r4+1];
	setp.lt.u16 	%p15, %rs28, %rs1;
	selp.b16 	%rs30, 0, 16, %p15;
	or.b16  	%rs45, %rs30, %rs45;
$L__BB1_10:
	max.u32 	%r18, %r1, %r2;
	setp.gt.u32 	%p16, %r18, 30;
	@%p16 bra 	$L__BB1_12;
	ld.shared.u8 	%rs31, [%r4+33];
	setp.lt.u16 	%p17, %rs31, %rs1;
	selp.b16 	%rs33, 0, 8, %p17;
	or.b16  	%rs45, %rs33, %rs45;
$L__BB1_12:
	setp.gt.u32 	%p18, %r1, 30;
	setp.gt.u32 	%p19, %r2, 31;
	or.pred  	%p20, %p18, %p19;
	@%p20 bra 	$L__BB1_14;
	ld.shared.u8 	%rs34, [%r4+32];
	setp.lt.u16 	%p21, %rs34, %rs1;
	selp.b16 	%rs36, 0, 4, %p21;
	or.b16  	%rs45, %rs36, %rs45;
$L__BB1_14:
	setp.gt.u32 	%p22, %r1, 30;
	setp.lt.u32 	%p23, %r7, -32;
	or.pred  	%p24, %p22, %p23;
	@%p24 bra 	$L__BB1_16;
	ld.shared.u8 	%rs37, [%r4+31];
	setp.lt.u16 	%p25, %rs37, %rs1;
	selp.b16 	%rs39, 0, 2, %p25;
	or.b16  	%rs45, %rs39, %rs45;
$L__BB1_16:
	setp.gt.u32 	%p26, %r1, 31;
	setp.lt.u32 	%p27, %r7, -32;
	or.pred  	%p28, %p26, %p27;
	@%p28 bra 	$L__BB1_18;
	ld.shared.u8 	%rs40, [%r4+-1];
	setp.ge.u16 	%p29, %rs40, %rs1;
	selp.u16 	%rs42, 1, 0, %p29;
	or.b16  	%rs45, %rs45, %rs42;
$L__BB1_18:
	and.b16  	%rs43, %rs45, 255;
	mul.wide.u16 	%r20, %rs43, 4;
	add.s32 	%r22, %r11, %r20;
	atom.shared.add.u32 	%r23, [%r22], 1;
	bar.sync 	0;
	setp.gt.u32 	%p30, %r3, 255;
	@%p30 bra 	$L__BB1_20;
	ld.shared.u32 	%r24, [%r5];
	cvta.to.global.u64 	%rd6, %rd2;
	mul.wide.u32 	%rd7, %r3, 4;
	add.s64 	%rd8, %rd6, %rd7;
	st.global.u32 	[%rd8], %r24;
$L__BB1_20:
	ret;

}
	// .globl	_Z25histogram_distance_simplePiS_Pd
.visible .entry _Z25histogram_distance_simplePiS_Pd(
	.param .u64 .ptr .align 1 _Z25histogram_distance_simplePiS_Pd_param_0,
	.param .u64 .ptr .align 1 _Z25histogram_distance_simplePiS_Pd_param_1,
	.param .u64 .ptr .align 1 _Z25histogram_distance_simplePiS_Pd_param_2
)
{
	.reg .pred 	%p<10>;
	.reg .b32 	%r<8>;
	.reg .b64 	%rd<13>;
	.reg .b64 	%fd<29>;

	ld.param.u64 	%rd3, [_Z25histogram_distance_simplePiS_Pd_param_0];
	ld.param.u64 	%rd4, [_Z25histogram_distance_simplePiS_Pd_param_1];
	ld.param.u64 	%rd5, [_Z25histogram_distance_simplePiS_Pd_param_2];
	cvta.to.global.u64 	%rd6, %rd4;
	cvta.to.global.u64 	%rd7, %rd3;
	cvta.to.global.u64 	%rd1, %rd5;
	mov.u32 	%r1, %tid.x;
	mul.wide.u32 	%rd8, %r1, 8;
	add.s64 	%rd2, %rd1, %rd8;
	mov.b64 	%rd9, 0;
	st.global.u64 	[%rd2], %rd9;
	mul.wide.u32 	%rd10, %r1, 4;
	add.s64 	%rd11, %rd7, %rd10;
	ld.global.u32 	%r2, [%rd11];
	add.s64 	%rd12, %rd6, %rd10;
	ld.global.u32 	%r3, [%rd12];
	neg.s32 	%r4, %r3;
	setp.eq.s32 	%p1, %r2, %r4;
	@%p1 bra 	$L__BB2_2;
	sub.s32 	%r5, %r2, %r3;
	mul.lo.s32 	%r6, %r5, %r5;
	cvt.rn.f64.u32 	%fd1, %r6;
	add.s32 	%r7, %r3, %r2;
	cvt.rn.f64.s32 	%fd2, %r7;
	div.rn.f64 	%fd3, %fd1, %fd2;
	add.f64 	%fd4, %fd3, 0d0000000000000000;
	st.global.f64 	[%rd2], %fd4;
$L__BB2_2:
	bar.sync 	0;
	setp.gt.u32 	%p2, %r1, 127;
	@%p2 bra 	$L__BB2_4;
	ld.global.f64 	%fd5, [%rd2];
	ld.global.f64 	%fd6, [%rd2+1024];
	add.f64 	%fd7, %fd5, %fd6;
	st.global.f64 	[%rd2], %fd7;
$L__BB2_4:
	bar.sync 	0;
	setp.gt.u32 	%p3, %r1, 63;
	@%p3 bra 	$L__BB2_6;
	ld.global.f64 	%fd8, [%rd2];
	ld.global.f64 	%fd9, [%rd2+512];
	add.f64 	%fd10, %fd8, %fd9;
	st.global.f64 	[%rd2], %fd10;
$L__BB2_6:
	bar.sync 	0;
	setp.gt.u32 	%p4, %r1, 31;
	@%p4 bra 	$L__BB2_8;
	ld.global.f64 	%fd11, [%rd2];
	ld.global.f64 	%fd12, [%rd2+256];
	add.f64 	%fd13, %fd11, %fd12;
	st.global.f64 	[%rd2], %fd13;
$L__BB2_8:
	bar.sync 	0;
	setp.gt.u32 	%p5, %r1, 15;
	@%p5 bra 	$L__BB2_10;
	ld.global.f64 	%fd14, [%rd2];
	ld.global.f64 	%fd15, [%rd2+128];
	add.f64 	%fd16, %fd14, %fd15;
	st.global.f64 	[%rd2], %fd16;
$L__BB2_10:
	bar.sync 	0;
	setp.gt.u32 	%p6, %r1, 7;
	@%p6 bra 	$L__BB2_12;
	ld.global.f64 	%fd17, [%rd2];
	ld.global.f64 	%fd18, [%rd2+64];
	add.f64 	%fd19, %fd17, %fd18;
	st.global.f64 	[%rd2], %fd19;
$L__BB2_12:
	bar.sync 	0;
	setp.gt.u32 	%p7, %r1, 3;
	@%p7 bra 	$L__BB2_14;
	ld.global.f64 	%fd20, [%rd2];
	ld.global.f64 	%fd21, [%rd2+32];
	add.f64 	%fd22, %fd20, %fd21;
	st.global.f64 	[%rd2], %fd22;
$L__BB2_14:
	bar.sync 	0;
	setp.gt.u32 	%p8, %r1, 1;
	@%p8 bra 	$L__BB2_16;
	ld.global.f64 	%fd23, [%rd2];
	ld.global.f64 	%fd24, [%rd2+16];
	add.f64 	%fd25, %fd23, %fd24;
	st.global.f64 	[%rd2], %fd25;
$L__BB2_16:
	bar.sync 	0;
	setp.ne.s32 	%p9, %r1, 0;
	@%p9 bra 	$L__BB2_18;
	ld.global.f64 	%fd26, [%rd2];
	ld.global.f64 	%fd27, [%rd1+8];
	add.f64 	%fd28, %fd26, %fd27;
	st.global.f64 	[%rd2], %fd28;
$L__BB2_18:
	bar.sync 	0;
	ret;

}


// ===== COMPILED SASS (sm_100) =====

	.target	sm_100

	.elftype	@"ET_EXEC"


//--------------------- .note.nv.tkinfo           --------------------------
	.section	.note.nv.tkinfo,"",@"SHT_NOTE"
	.sectionflags	@"SHF_NOTE_NV_TKINFO"
	.tkinfo
        /*0018*/ 	.word	0x00000002
        /*0030*/ 	.string	""
        /*0030*/ 	.string	"ptxas"
        /*0030*/ 	.string	"Cuda compilation tools, release 13.0, V13.0.88"
        /*0030*/ 	.string	"Build cuda_13.0.r13.0/compiler.36424714_0"
        /*0030*/ 	.string	"-arch sm_100 -m 64 "



//--------------------- .note.nv.cuinfo           --------------------------
	.section	.note.nv.cuinfo,"",@"SHT_NOTE"
	.sectionflags	@"SHF_NOTE_NV_CUINFO"
        /*0018*/ 	.short	0x0002
        /*001a*/ 	.short	0x0064
        /*001c*/ 	.short	0x0082
	.zero		2


//--------------------- .nv.info                  --------------------------
	.section	.nv.info,"",@"SHT_CUDA_INFO"
	.align	4


	//----- nvinfo : EIATTR_REGCOUNT
	.align		4
        /*0000*/ 	.byte	0x04, 0x2f
        /*0002*/ 	.short	(.L_1 - .L_0)
	.align		4
.L_0:
        /*0004*/ 	.word	index@(_Z25image_to_histogram_simplePhPi)
        /*0008*/ 	.word	0x00000016


	//----- nvinfo : EIATTR_FRAME_SIZE
	.align		4
.L_1:
        /*000c*/ 	.byte	0x04, 0x11
        /*000e*/ 	.short	(.L_3 - .L_2)
	.align		4
.L_2:
        /*0010*/ 	.word	index@(_Z25image_to_histogram_simplePhPi)
        /*0014*/ 	.word	0x00000000


	//----- nvinfo : EIATTR_REGCOUNT
	.align		4
.L_3:
        /*0018*/ 	.byte	0x04, 0x2f
        /*001a*/ 	.short	(.L_5 - .L_4)
	.align		4
.L_4:
        /*001c*/ 	.word	index@(_Z25image_to_histogram_sharedPhPi)
        /*0020*/ 	.word	0x00000011


	//----- nvinfo : EIATTR_FRAME_SIZE
	.align		4
.L_5:
        /*0024*/ 	.byte	0x04, 0x11
        /*0026*/ 	.short	(.L_7 - .L_6)
	.align		4
.L_6:
        /*0028*/ 	.word	index@(_Z25image_to_histogram_sharedPhPi)
        /*002c*/ 	.word	0x00000000


	//----- nvinfo : EIATTR_REGCOUNT
	.align		4
.L_7:
        /*0030*/ 	.byte	0x04, 0x2f
        /*0032*/ 	.short	(.L_9 - .L_8)
	.align		4
.L_8:
        /*0034*/ 	.word	index@(_Z25histogram_distance_simplePiS_Pd)
        /*0038*/ 	.word	0x0000001b


	//----- nvinfo : EIATTR_FRAME_SIZE
	.align		4
.L_9:
        /*003c*/ 	.byte	0x04, 0x11
        /*003e*/ 	.short	(.L_11 - .L_10)
	.align		4
.L_10:
        /*0040*/ 	.word	index@($__internal_0_$__cuda_sm20_div_rn_f64_full)
        /*0044*/ 	.word	0x00000000


	//----- nvinfo : EIATTR_FRAME_SIZE
	.align		4
.L_11:
        /*0048*/ 	.byte	0x04, 0x11
        /*004a*/ 	.short	(.L_13 - .L_12)
	.align		4
.L_12:
        /*004c*/ 	.word	index@(_Z25histogram_distance_simplePiS_Pd)
        /*0050*/ 	.word	0x00000000


	//----- nvinfo : EIATTR_MIN_STACK_SIZE
	.align		4
.L_13:
        /*0054*/ 	.byte	0x04, 0x12
        /*0056*/ 	.short	(.L_15 - .L_14)
	.align		4
.L_14:
        /*0058*/ 	.word	index@(_Z25histogram_distance_simplePiS_Pd)
        /*005c*/ 	.word	0x00000000


	//----- nvinfo : EIATTR_MIN_STACK_SIZE
	.align		4
.L_15:
        /*0060*/ 	.byte	0x04, 0x12
        /*0062*/ 	.short	(.L_17 - .L_16)
	.align		4
.L_16:
        /*0064*/ 	.word	index@(_Z25image_to_histogram_sharedPhPi)
        /*0068*/ 	.word	0x00000000


	//----- nvinfo : EIATTR_MIN_STACK_SIZE
	.align		4
.L_17:
        /*006c*/ 	.byte	0x04, 0x12
        /*006e*/ 	.short	(.L_19 - .L_18)
	.align		4
.L_18:
        /*0070*/ 	.word	index@(_Z25image_to_histogram_simplePhPi)
        /*0074*/ 	.word	0x00000000
.L_19:


//--------------------- .nv.compat                --------------------------
	.section	.nv.compat,"",@"SHT_CUDA_COMPAT_INFO"
	.align	4
        /*0000*/ 	.byte	0x02, 0x09, 0x00, 0x00, 0x02, 0x02, 0x01, 0x00, 0x02, 0x05, 0x05, 0x00, 0x03, 0x07, 0x01, 0x01
        /*0010*/ 	.byte	0x02, 0x03, 0x00, 0x00, 0x02, 0x06, 0x01, 0x00, 0x04, 0x0b, 0x08, 0x00, 0x01, 0x00, 0x00, 0x00
        /*0020*/ 	.byte	0x00, 0x00, 0x00, 0x00


//--------------------- .nv.info._Z25histogram_distance_simplePiS_Pd --------------------------
	.section	.nv.info._Z25histogram_distance_simplePiS_Pd,"",@"SHT_CUDA_INFO"
	.sectionflags	@""
	.align	4


	//----- nvinfo : EIATTR_CUDA_API_VERSION
	.align		4
        /*0000*/ 	.byte	0x04, 0x37
        /*0002*/ 	.short	(.L_21 - .L_20)
.L_20:
        /*0004*/ 	.word	0x00000082


	//----- nvinfo : EIATTR_KPARAM_INFO
	.align		4
.L_21:
        /*0008*/ 	.byte	0x04, 0x17
        /*000a*/ 	.short	(.L_23 - .L_22)
.L_22:
        /*000c*/ 	.word	0x00000000
        /*0010*/ 	.short	0x0002
        /*0012*/ 	.short	0x0010
        /*0014*/ 	.byte	0x00, 0xf5, 0x21, 0x00


	//----- nvinfo : EIATTR_KPARAM_INFO
	.align		4
.L_23:
        /*0018*/ 	.byte	0x04, 0x17
        /*001a*/ 	.short	(.L_25 - .L_24)
.L_24:
        /*001c*/ 	.word	0x00000000
        /*0020*/ 	.short	0x0001
        /*0022*/ 	.short	0x0008
        /*0024*/ 	.byte	0x00, 0xf5, 0x21, 0x00


	//----- nvinfo : EIATTR_KPARAM_INFO
	.align		4
.L_25:
        /*0028*/ 	.byte	0x04, 0x17
        /*002a*/ 	.short	(.L_27 - .L_26)
.L_26:
        /*002c*/ 	.word	0x00000000
        /*0030*/ 	.short	0x0000
        /*0032*/ 	.short	0x0000
        /*0034*/ 	.byte	0x00, 0xf5, 0x21, 0x00


	//----- nvinfo : EIATTR_SPARSE_MMA_MASK
	.align		4
.L_27:
        /*0038*/ 	.byte	0x03, 0x50
        /*003a*/ 	.short	0x0000


	//----- nvinfo : EIATTR_MAXREG_COUNT
	.align		4
        /*003c*/ 	.byte	0x03, 0x1b
        /*003e*/ 	.short	0x00ff


	//----- nvinfo : EIATTR_NUM_BARRIERS
	.align		4
        /*0040*/ 	.byte	0x02, 0x4c
        /*0042*/ 	.byte	0x01
	.zero		1


	//----- nvinfo : EIATTR_MERCURY_ISA_VERSION
	.align		4
        /*0044*/ 	.byte	0x03, 0x5f
        /*0046*/ 	.short	0x0101


	//----- nvinfo : EIATTR_VRC_CTA_INIT_COUNT
	.align		4
        /*0048*/ 	.byte	0x02, 0x4a
	.zero		1
	.zero		1


	//----- nvinfo : EIATTR_EXIT_INSTR_OFFSETS
	.align		4
        /*004c*/ 	.byte	0x04, 0x1c
        /*004e*/ 	.short	(.L_29 - .L_28)


	//   ....[0]....
.L_28:
        /*0050*/ 	.word	0x00000760


	//----- nvinfo : EIATTR_CRS_STACK_SIZE
	.align		4
.L_29:
        /*0054*/ 	.byte	0x04, 0x1e
        /*0056*/ 	.short	(.L_31 - .L_30)
.L_30:
        /*0058*/ 	.word	0x00000000


	//----- nvinfo : EIATTR_CBANK_PARAM_SIZE
	.align		4
.L_31:
        /*005c*/ 	.byte	0x03, 0x19
        /*005e*/ 	.short	0x0018


	//----- nvinfo : EIATTR_PARAM_CBANK
	.align		4
        /*0060*/ 	.byte	0x04, 0x0a
        /*0062*/ 	.short	(.L_33 - .L_32)
	.align		4
.L_32:
        /*0064*/ 	.word	index@(.nv.constant0._Z25histogram_distance_simplePiS_Pd)
        /*0068*/ 	.short	0x0380
        /*006a*/ 	.short	0x0018


	//----- nvinfo : EIATTR_SW_WAR
	.align		4
.L_33:
        /*006c*/ 	.byte	0x04, 0x36
        /*006e*/ 	.short	(.L_35 - .L_34)
.L_34:
        /*0070*/ 	.word	0x00000008
.L_35:


//--------------------- .nv.info._Z25image_to_histogram_sharedPhPi --------------------------
	.section	.nv.info._Z25image_to_histogram_sharedPhPi,"",@"SHT_CUDA_INFO"
	.sectionflags	@""
	.align	4


	//----- nvinfo : EIATTR_CUDA_API_VERSION
	.align		4
        /*0000*/ 	.byte	0x04, 0x37
        /*0002*/ 	.short	(.L_37 - .L_36)
.L_36:
        /*0004*/ 	.word	0x00000082


	//----- nvinfo : EIATTR_KPARAM_INFO
	.align		4
.L_37:
        /*0008*/ 	.byte	0x04, 0x17
        /*000a*/ 	.short	(.L_39 - .L_38)
.L_38:
        /*000c*/ 	.word	0x00000000
        /*0010*/ 	.short	0x0001
        /*0012*/ 	.short	0x0008
        /*0014*/ 	.byte	0x00, 0xf5, 0x21, 0x00


	//----- nvinfo : EIATTR_KPARAM_INFO
	.align		4
.L_39:
        /*0018*/ 	.byte	0x04, 0x17
        /*001a*/ 	.short	(.L_41 - .L_40)
.L_40:
        /*001c*/ 	.word	0x00000000
        /*0020*/ 	.short	0x0000
        /*0022*/ 	.short	0x0000
        /*0024*/ 	.byte	0x00, 0xf5, 0x21, 0x00


	//----- nvinfo : EIATTR_SPARSE_MMA_MASK
	.align		4
.L_41:
        /*0028*/ 	.byte	0x03, 0x50
        /*002a*/ 	.short	0x0000


	//----- nvinfo : EIATTR_MAXREG_COUNT
	.align		4
        /*002c*/ 	.byte	0x03, 0x1b
        /*002e*/ 	.short	0x00ff


	//----- nvinfo : EIATTR_NUM_BARRIERS
	.align		4
        /*0030*/ 	.byte	0x02, 0x4c
        /*0032*/ 	.byte	0x01
	.zero		1


	//----- nvinfo : EIATTR_MERCURY_ISA_VERSION
	.align		4
        /*0034*/ 	.byte	0x03, 0x5f
        /*0036*/ 	.short	0x0101


	//----- nvinfo : EIATTR_VRC_CTA_INIT_COUNT
	.align		4
        /*0038*/ 	.byte	0x02, 0x4a
	.zero		1
	.zero		1


	//----- nvinfo : EIATTR_EXIT_INSTR_OFFSETS
	.align		4
        /*003c*/ 	.byte	0x04, 0x1c
        /*003e*/ 	.short	(.L_43 - .L_42)


	//   ....[0]....
.L_42:
        /*0040*/ 	.word	0x00000500


	//   ....[1]....
        /*0044*/ 	.word	0x00000550


	//----- nvinfo : EIATTR_CBANK_PARAM_SIZE
	.align		4
.L_43:
        /*0048*/ 	.byte	0x03, 0x19
        /*004a*/ 	.short	0x0010


	//----- nvinfo : EIATTR_PARAM_CBANK
	.align		4
        /*004c*/ 	.byte	0x04, 0x0a
        /*004e*/ 	.short	(.L_45 - .L_44)
	.align		4
.L_44:
        /*0050*/ 	.word	index@(.nv.constant0._Z25image_to_histogram_sharedPhPi)
        /*0054*/ 	.short	0x0380
        /*0056*/ 	.short	0x0010


	//----- nvinfo : EIATTR_SW_WAR
	.align		4
.L_45:
        /*0058*/ 	.byte	0x04, 0x36
        /*005a*/ 	.short	(.L_47 - .L_46)
.L_46:
        /*005c*/ 	.word	0x00000008
.L_47:


//--------------------- .nv.info._Z25image_to_histogram_simplePhPi --------------------------
	.section	.nv.info._Z25image_to_histogram_simplePhPi,"",@"SHT_CUDA_INFO"
	.sectionflags	@""
	.align	4


	//----- nvinfo : EIATTR_CUDA_API_VERSION
	.align		4
        /*0000*/ 	.byte	0x04, 0x37
        /*0002*/ 	.short	(.L_49 - .L_48)
.L_48:
        /*0004*/ 	.word	0x00000082


	//----- nvinfo : EIATTR_KPARAM_INFO
	.align		4
.L_49:
        /*0008*/ 	.byte	0x04, 0x17
        /*000a*/ 	.short	(.L_51 - .L_50)
.L_50:
        /*000c*/ 	.word	0x00000000
        /*0010*/ 	.short	0x0001
        /*0012*/ 	.short	0x0008
        /*0014*/ 	.byte	0x00, 0xf5, 0x21, 0x00


	//----- nvinfo : EIATTR_KPARAM_INFO
	.align		4
.L_51:
        /*0018*/ 	.byte	0x04, 0x17
        /*001a*/ 	.short	(.L_53 - .L_52)
.L_52:
        /*001c*/ 	.word	0x00000000
        /*0020*/ 	.short	0x0000
        /*0022*/ 	.short	0x0000
        /*0024*/ 	.byte	0x00, 0xf5, 0x21, 0x00


	//----- nvinfo : EIATTR_SPARSE_MMA_MASK
	.align		4
.L_53:
        /*0028*/ 	.byte	0x03, 0x50
        /*002a*/ 	.short	0x0000


	//----- nvinfo : EIATTR_MAXREG_COUNT
	.align		4
        /*002c*/ 	.byte	0x03, 0x1b
        /*002e*/ 	.short	0x00ff


	//----- nvinfo : EIATTR_MERCURY_ISA_VERSION
	.align		4
        /*0030*/ 	.byte	0x03, 0x5f
        /*0032*/ 	.short	0x0101


	//----- nvinfo : EIATTR_VRC_CTA_INIT_COUNT
	.align		4
        /*0034*/ 	.byte	0x02, 0x4a
	.zero		1
	.zero		1


	//----- nvinfo : EIATTR_EXIT_INSTR_OFFSETS
	.align		4
        /*0038*/ 	.byte	0x04, 0x1c
        /*003a*/ 	.short	(.L_55 - .L_54)


	//   ....[0]....
.L_54:
        /*003c*/ 	.word	0x00000560


	//----- nvinfo : EIATTR_CBANK_PARAM_SIZE
	.align		4
.L_55:
        /*0040*/ 	.byte	0x03, 0x19
        /*0042*/ 	.short	0x0010


	//----- nvinfo : EIATTR_PARAM_CBANK
	.align		4
        /*0044*/ 	.byte	0x04, 0x0a
        /*0046*/ 	.short	(.L_57 - .L_56)
	.align		4
.L_56:
        /*0048*/ 	.word	index@(.nv.constant0._Z25image_to_histogram_simplePhPi)
        /*004c*/ 	.short	0x0380
        /*004e*/ 	.short	0x0010


	//----- nvinfo : EIATTR_SW_WAR
	.align		4
.L_57:
        /*0050*/ 	.byte	0x04, 0x36
        /*0052*/ 	.short	(.L_59 - .L_58)
.L_58:
        /*0054*/ 	.word	0x00000008
.L_59:


//--------------------- .nv.callgraph             --------------------------
	.section	.nv.callgraph,"",@"SHT_CUDA_CALLGRAPH"
	.align	4
	.sectionentsize	8
	.align		4
        /*0000*/ 	.word	0x00000000
	.align		4
        /*0004*/ 	.word	0xffffffff
	.align		4
        /*0008*/ 	.word	0x00000000
	.align		4
        /*000c*/ 	.word	0xfffffffe
	.align		4
        /*0010*/ 	.word	0x00000000
	.align		4
        /*0014*/ 	.word	0xfffffffd
	.align		4
        /*0018*/ 	.word	0x00000000
	.align		4
        /*001c*/ 	.word	0xfffffffc


//--------------------- .text._Z25histogram_distance_simplePiS_Pd --------------------------
	.section	.text._Z25histogram_distance_simplePiS_Pd,"ax",@progbits
	.align	128
        .global         _Z25histogram_distance_simplePiS_Pd
        .type           _Z25histogram_distance_simplePiS_Pd,@function
        .size           _Z25histogram_distance_simplePiS_Pd,(.L_x_28 - _Z25histogram_distance_simplePiS_Pd)
        .other          _Z25histogram_distance_simplePiS_Pd,@"STO_CUDA_ENTRY STV_DEFAULT"
_Z25histogram_distance_simplePiS_Pd:
.text._Z25histogram_distance_simplePiS_Pd:
[----:B------:R-:W-:Y:S01]  /*0000*/  LDC R1, c[0x0][0x37c] ;  /* 0x0000df00ff017b82 */ /* 0x000fe20000000800 */
[----:B------:R-:W0:Y:S07]  /*0010*/  S2R R0, SR_TID.X ;  /* 0x0000000000007919 */ /* 0x000e2e0000002100 */
[----:B------:R-:W0:Y:S01]  /*0020*/  LDC.64 R4, c[0x0][0x390] ;  /* 0x0000e400ff047b82 */ /* 0x000e220000000a00 */
[----:B------:R-:W1:Y:S07]  /*0030*/  LDCU.64 UR4, c[0x0][0x358] ;  /* 0x00006b00ff0477ac */ /* 0x000e6e0008000a00 */
[----:B------:R-:W2:Y:S08]  /*0040*/  LDC.64 R6, c[0x0][0x388] ;  /* 0x0000e200ff067b82 */ /* 0x000eb00000000a00 */
[----:B------:R-:W3:Y:S01]  /*0050*/  LDC.64 R2, c[0x0][0x380] ;  /* 0x0000e000ff027b82 */ /* 0x000ee20000000a00 */
[----:B0-----:R-:W-:-:S04]  /*0060*/  IMAD.WIDE.U32 R4, R0, 0x8, R4 ;  /* 0x0000000800047825 */ /* 0x001fc800078e0004 */
[C---:B--2---:R-:W-:Y:S01]  /*0070*/  IMAD.WIDE.U32 R6, R0.reuse, 0x4, R6 ;  /* 0x0000000400067825 */ /* 0x044fe200078e0006 */
[----:B-1----:R0:W-:Y:S03]  /*0080*/  STG.E.64 desc[UR4][R4.64], RZ ;  /* 0x000000ff04007986 */ /* 0x0021e6000c101b04 */
[----:B---3--:R-:W-:Y:S01]  /*0090*/  IMAD.WIDE.U32 R2, R0, 0x4, R2 ;  /* 0x0000000400027825 */ /* 0x008fe200078e0002 */
[----:B------:R-:W2:Y:S04]  /*00a0*/  LDG.E R11, desc[UR4][R6.64] ;  /* 0x00000004060b7981 */ /* 0x000ea8000c1e1900 */
[----:B------:R-:W3:Y:S01]  /*00b0*/  LDG.E R10, desc[UR4][R2.64] ;  /* 0x00000004020a7981 */ /* 0x000ee2000c1e1900 */
[----:B------:R-:W-:Y:S01]  /*00c0*/  BSSY.RECONVERGENT B0, `(.L_x_0) ;  /* 0x000001d000007945 */ /* 0x000fe20003800200 */
[----:B--2---:R-:W-:-:S05]  /*00d0*/  IMAD.MOV R9, RZ, RZ, -R11 ;  /* 0x000000ffff097224 */ /* 0x004fca00078e0a0b */
[----:B---3--:R-:W-:-:S13]  /*00e0*/  ISETP.NE.AND P0, PT, R10, R9, PT ;  /* 0x000000090a00720c */ /* 0x008fda0003f05270 */
[----:B0-----:R-:W-:Y:S05]  /*00f0*/  @!P0 BRA `(.L_x_1) ;  /* 0x0000000000648947 */ /* 0x001fea0003800000 */
[C-C-:B------:R-:W-:Y:S01]  /*0100*/  IMAD.IADD R6, R10.reuse, 0x1, R11.reuse ;  /* 0x000000010a067824 */ /* 0x140fe200078e020b */
[----:B------:R-:W-:Y:S01]  /*0110*/  BSSY.RECONVERGENT B1, `(.L_x_2) ;  /* 0x0000015000017945 */ /* 0x000fe20003800200 */
[----:B------:R-:W-:Y:S02]  /*0120*/  IMAD.MOV.U32 R2, RZ, RZ, 0x1 ;  /* 0x00000001ff027424 */ /* 0x000fe400078e00ff */
[----:B------:R-:W-:Y:S02]  /*0130*/  IMAD.IADD R10, R10, 0x1, -R11 ;  /* 0x000000010a0a7824 */ /* 0x000fe400078e0a0b */
[----:B------:R-:W0:Y:S08]  /*0140*/  I2F.F64 R6, R6 ;  /* 0x0000000600067312 */ /* 0x000e300000201c00 */
[----:B0-----:R-:W0:Y:S02]  /*0150*/  MUFU.RCP64H R3, R7 ;  /* 0x0000000700037308 */ /* 0x001e240000001800 */
[----:B0-----:R-:W-:-:S08]  /*0160*/  DFMA R8, -R6, R2, 1 ;  /* 0x3ff000000608742b */ /* 0x001fd00000000102 */
[----:B------:R-:W-:-:S08]  /*0170*/  DFMA R8, R8, R8, R8 ;  /* 0x000000080808722b */ /* 0x000fd00000000008 */
[----:B------:R-:W-:Y:S01]  /*0180*/  DFMA R2, R2, R8, R2 ;  /* 0x000000080202722b */ /* 0x000fe20000000002 */
[----:B------:R-:W-:-:S07]  /*0190*/  IMAD R8, R10, R10, RZ ;  /* 0x0000000a0a087224 */ /* 0x000fce00078e02ff */
[----:B------:R-:W-:Y:S01]  /*01a0*/  DFMA R10, -R6, R2, 1 ;  /* 0x3ff00000060a742b */ /* 0x000fe20000000102 */
[----:B------:R-:W0:Y:S07]  /*01b0*/  I2F.F64.U32 R8, R8 ;  /* 0x0000000800087312 */ /* 0x000e2e0000201800 */
[----:B------:R-:W-:-:S08]  /*01c0*/  DFMA R2, R2, R10, R2 ;  /* 0x0000000a0202722b */ /* 0x000fd00000000002 */
[----:B0-----:R-:W-:Y:S01]  /*01d0*/  DMUL R10, R8, R2 ;  /* 0x00000002080a7228 */ /* 0x001fe20000000000 */
[----:B------:R-:W-:-:S07]  /*01e0*/  FSETP.GEU.AND P1, PT, |R9|, 6.5827683646048100446e-37, PT ;  /* 0x036000000900780b */ /* 0x000fce0003f2e200 */
[----:B------:R-:W-:-:S08]  /*01f0*/  DFMA R12, -R6, R10, R8 ;  /* 0x0000000a060c722b */ /* 0x000fd00000000108 */
[----:B------:R-:W-:-:S10]  /*0200*/  DFMA R2, R2, R12, R10 ;  /* 0x0000000c0202722b */ /* 0x000fd4000000000a */
[----:B------:R-:W-:-:S05]  /*0210*/  FFMA R10, RZ, R7, R3 ;  /* 0x00000007ff0a7223 */ /* 0x000fca0000000003 */
[----:B------:R-:W-:-:S13]  /*0220*/  FSETP.GT.AND P0, PT, |R10|, 1.469367938527859385e-39, PT ;  /* 0x001000000a00780b */ /* 0x000fda0003f04200 */
[----:B------:R-:W-:Y:S05]  /*0230*/  @P0 BRA P1, `(.L_x_3) ;  /* 0x0000000000080947 */ /* 0x000fea0000800000 */
[----:B------:R-:W-:-:S07]  /*0240*/  MOV R12, 0x260 ;  /* 0x00000260000c7802 */ /* 0x000fce0000000f00 */
[----:B------:R-:W-:Y:S05]  /*0250*/  CALL.REL.NOINC `($__internal_0_$__cuda_sm20_div_rn_f64_full) ;  /* 0x0000000400447944 */ /* 0x000fea0003c00000 */
.L_x_3:
[----:B------:R-:W-:Y:S05]  /*0260*/  BSYNC.RECONVERGENT B1 ;  /* 0x0000000000017941 */ /* 0x000fea0003800200 */
.L_x_2:
[----:B------:R-:W-:-:S07]  /*0270*/  DADD R2, RZ, R2 ;  /* 0x00000000ff027229 */ /* 0x000fce0000000002 */
[----:B------:R0:W-:Y:S04]  /*0280*/  STG.E.64 desc[UR4][R4.64], R2 ;  /* 0x0000000204007986 */ /* 0x0001e8000c101b04 */
.L_x_1:
[----:B------:R-:W-:Y:S05]  /*0290*/  BSYNC.RECONVERGENT B0 ;  /* 0x0000000000007941 */ /* 0x000fea0003800200 */
.L_x_0:
[C---:B------:R-:W-:Y:S01]  /*02a0*/  ISETP.GT.U32.AND P6, PT, R0.reuse, 0x7f, PT ;  /* 0x0000007f0000780c */ /* 0x040fe20003fc4070 */
[----:B------:R-:W-:Y:S01]  /*02b0*/  BAR.SYNC.DEFER_BLOCKING 0x0 ;  /* 0x0000000000007b1d */ /* 0x000fe20000010000 */
[C---:B------:R-:W-:Y:S02]  /*02c0*/  ISETP.GT.U32.AND P2, PT, R0.reuse, 0x3f, PT ;  /* 0x0000003f0000780c */ /* 0x040fe40003f44070 */
[C---:B------:R-:W-:Y:S02]  /*02d0*/  ISETP.GT.U32.AND P0, PT, R0.reuse, 0x1f, PT ;  /* 0x0000001f0000780c */ /* 0x040fe40003f04070 */
[----:B0-----:R-:W-:Y:S01]  /*02e0*/  P2R R2, PR, RZ, 0x4 ;  /* 0x00000004ff027803 */ /* 0x001fe20000000000 */
[----:B------:R-:W-:Y:S01]  /*02f0*/  BSSY.RECONVERGENT B0, `(.L_x_4) ;  /* 0x000000b000007945 */ /* 0x000fe20003800200 */
[C---:B------:R-:W-:Y:S02]  /*0300*/  ISETP.GT.U32.AND P1, PT, R0.reuse, 0xf, PT ;  /* 0x0000000f0000780c */ /* 0x040fe40003f24070 */
[----:B------:R-:W-:-:S02]  /*0310*/  ISETP.GT.U32.AND P2, PT, R0, 0x7, PT ;  /* 0x000000070000780c */ /* 0x000fc40003f44070 */
[C---:B------:R-:W-:Y:S02]  /*0320*/  ISETP.GT.U32.AND P3, PT, R0.reuse, 0x3, PT ;  /* 0x000000030000780c */ /* 0x040fe40003f64070 */
[C---:B------:R-:W-:Y:S02]  /*0330*/  ISETP.GT.U32.AND P4, PT, R0.reuse, 0x1, PT ;  /* 0x000000010000780c */ /* 0x040fe40003f84070 */
[----:B------:R-:W-:Y:S01]  /*0340*/  ISETP.NE.AND P5, PT, R0, RZ, PT ;  /* 0x000000ff0000720c */ /* 0x000fe20003fa5270 */
[----:B------:R-:W-:-:S12]  /*0350*/  @P6 BRA `(.L_x_5) ;  /* 0x0000000000106947 */ /* 0x000fd80003800000 */
[----:B------:R-:W2:Y:S04]  /*0360*/  LDG.E.64 R2, desc[UR4][R4.64] ;  /* 0x0000000404027981 */ /* 0x000ea8000c1e1b00 */
[----:B------:R-:W2:Y:S02]  /*0370*/  LDG.E.64 R6, desc[UR4][R4.64+0x400] ;  /* 0x0004000404067981 */ /* 0x000ea4000c1e1b00 */
[----:B--2---:R-:W-:-:S07]  /*0380*/  DADD R2, R2, R6 ;  /* 0x0000000002027229 */ /* 0x004fce0000000006 */
[----:B------:R0:W-:Y:S04]  /*0390*/  STG.E.64 desc[UR4][R4.64], R2 ;  /* 0x0000000204007986 */ /* 0x0001e8000c101b04 */
.L_x_5:
[----:B------:R-:W-:Y:S05]  /*03a0*/  BSYNC.RECONVERGENT B0 ;  /* 0x0000000000007941 */ /* 0x000fea0003800200 */
.L_x_4:
[----:B------:R-:W-:Y:S01]  /*03b0*/  BAR.SYNC.DEFER_BLOCKING 0x0 ;  /* 0x0000000000007b1d */ /* 0x000fe20000010000 */
[----:B------:R-:W-:-:S05]  /*03c0*/  ISETP.GT.U32.AND P6, PT, R0, 0x3f, PT ;  /* 0x0000003f0000780c */ /* 0x000fca0003fc4070 */
[----:B------:R-:W-:Y:S08]  /*03d0*/  BSSY.RECONVERGENT B0, `(.L_x_6) ;  /* 0x0000006000007945 */ /* 0x000ff00003800200 */
[----:B------:R-:W-:Y:S05]  /*03e0*/  @P6 BRA `(.L_x_7) ;  /* 0x0000000000106947 */ /* 0x000fea0003800000 */
[----:B0-----:R-:W2:Y:S04]  /*03f0*/  LDG.E.64 R2, desc[UR4][R4.64] ;  /* 0x0000000404027981 */ /* 0x001ea8000c1e1b00 */
[----:B------:R-:W2:Y:S02]  /*0400*/  LDG.E.64 R6, desc[UR4][R4.64+0x200] ;  /* 0x0002000404067981 */ /* 0x000ea4000c1e1b00 */
[----:B--2---:R-:W-:-:S07]  /*0410*/  DADD R2, R2, R6 ;  /* 0x0000000002027229 */ /* 0x004fce0000000006 */
[----:B------:R1:W-:Y:S04]  /*0420*/  STG.E.64 desc[UR4][R4.64], R2 ;  /* 0x0000000204007986 */ /* 0x0003e8000c101b04 */
.L_x_7:
[----:B------:R-:W-:Y:S05]  /*0430*/  BSYNC.RECONVERGENT B0 ;  /* 0x0000000000007941 */ /* 0x000fea0003800200 */
.L_x_6:
[----:B------:R-:W-:Y:S06]  /*0440*/  BAR.SYNC.DEFER_BLOCKING 0x0 ;  /* 0x0000000000007b1d */ /* 0x000fec0000010000 */
[----:B------:R-:W-:Y:S04]  /*0450*/  BSSY.RECONVERGENT B0, `(.L_x_8) ;  /* 0x0000006000007945 */ /* 0x000fe80003800200 */
[----:B------:R-:W-:Y:S05]  /*0460*/  @P0 BRA `(.L_x_9) ;  /* 0x0000000000100947 */ /* 0x000fea0003800000 */
[----:B01----:R-:W2:Y:S04]  /*0470*/  LDG.E.64 R2, desc[UR4][R4.64] ;  /* 0x0000000404027981 */ /* 0x003ea8000c1e1b00 */
[----:B------:R-:W2:Y:S02]  /*0480*/  LDG.E.64 R6, desc[UR4][R4.64+0x100] ;  /* 0x0001000404067981 */ /* 0x000ea4000c1e1b00 */
[----:B--2---:R-:W-:-:S07]  /*0490*/  DADD R2, R2, R6 ;  /* 0x0000000002027229 */ /* 0x004fce0000000006 */
[----:B------:R2:W-:Y:S04]  /*04a0*/  STG.E.64 desc[UR4][R4.64], R2 ;  /* 0x0000000204007986 */ /* 0x0005e8000c101b04 */
.L_x_9:
[----:B------:R-:W-:Y:S05]  /*04b0*/  BSYNC.RECONVERGENT B0 ;  /* 0x0000000000007941 */ /* 0x000fea0003800200 */
.L_x_8:
[----:B------:R-:W-:Y:S06]  /*04c0*/  BAR.SYNC.DEFER_BLOCKING 0x0 ;  /* 0x0000000000007b1d */ /* 0x000fec0000010000 */
[----:B------:R-:W-:Y:S04]  /*04d0*/  BSSY.RECONVERGENT B0, `(.L_x_10) ;  /* 0x0000006000007945 */ /* 0x000fe80003800200 */
[----:B------:R-:W-:Y:S05]  /*04e0*/  @P1 BRA `(.L_x_11) ;  /* 0x0000000000101947 */ /* 0x000fea0003800000 */
[----:B012---:R-:W2:Y:S04]  /*04f0*/  LDG.E.64 R2, desc[UR4][R4.64] ;  /* 0x0000000404027981 */ /* 0x007ea8000c1e1b00 */
[----:B------:R-:W2:Y:S02]  /*0500*/  LDG.E.64 R6, desc[UR4][R4.64+0x80] ;  /* 0x0000800404067981 */ /* 0x000ea4000c1e1b00 */
[----:B--2---:R-:W-:-:S07]  /*0510*/  DADD R2, R2, R6 ;  /* 0x0000000002027229 */ /* 0x004fce0000000006 */
[----:B------:R3:W-:Y:S04]  /*0520*/  STG.E.64 desc[UR4][R4.64], R2 ;  /* 0x0000000204007986 */ /* 0x0007e8000c101b04 */
.L_x_11:
[----:B------:R-:W-:Y:S05]  /*0530*/  BSYNC.RECONVERGENT B0 ;  /* 0x0000000000007941 */ /* 0x000fea0003800200 */
.L_x_10:
[----:B------:R-:W-:Y:S06]  /*0540*/  BAR.SYNC.DEFER_BLOCKING 0x0 ;  /* 0x0000000000007b1d */ /* 0x000fec0000010000 */
[----:B------:R-:W-:Y:S04]  /*0550*/  BSSY.RECONVERGENT B0, `(.L_x_12) ;  /* 0x0000006000007945 */ /* 0x000fe80003800200 */
[----:B------:R-:W-:Y:S05]  /*0560*/  @P2 BRA `(.L_x_13) ;  /* 0x0000000000102947 */ /* 0x000fea0003800000 */
[----:B0123--:R-:W2:Y:S04]  /*0570*/  LDG.E.64 R2, desc[UR4][R4.64] ;  /* 0x0000000404027981 */ /* 0x00fea8000c1e1b00 */
[----:B------:R-:W2:Y:S02]  /*0580*/  LDG.E.64 R6, desc[UR4][R4.64+0x40] ;  /* 0x0000400404067981 */ /* 0x000ea4000c1e1b00 */
[----:B--2---:R-:W-:-:S07]  /*0590*/  DADD R2, R2, R6 ;  /* 0x0000000002027229 */ /* 0x004fce0000000006 */
[----:B------:R4:W-:Y:S04]  /*05a0*/  STG.E.64 desc[UR4][R4.64], R2 ;  /* 0x0000000204007986 */ /* 0x0009e8000c101b04 */
.L_x_13:
[----:B------:R-:W-:Y:S05]  /*05b0*/  BSYNC.RECONVERGENT B0 ;  /* 0x0000000000007941 */ /* 0x000fea0003800200 */
.L_x_12:
[----:B------:R-:W-:Y:S06]  /*05c0*/  BAR.SYNC.DEFER_BLOCKING 0x0 ;  /* 0x0000000000007b1d */ /* 0x000fec0000010000 */
[----:B------:R-:W-:Y:S04]  /*05d0*/  BSSY.RECONVERGENT B0, `(.L_x_14) ;  /* 0x0000006000007945 */ /* 0x000fe80003800200 */
[----:B------:R-:W-:Y:S05]  /*05e0*/  @P3 BRA `(.L_x_15) ;  /* 0x0000000000103947 */ /* 0x000fea0003800000 */
[----:B01234-:R-:W2:Y:S04]  /*05f0*/  LDG.E.64 R2, desc[UR4][R4.64] ;  /* 0x0000000404027981 */ /* 0x01fea8000c1e1b00 */
[----:B------:R-:W2:Y:S02]  /*0600*/  LDG.E.64 R6, desc[UR4][R4.64+0x20] ;  /* 0x0000200404067981 */ /* 0x000ea4000c1e1b00 */
[----:B--2---:R-:W-:-:S07]  /*0610*/  DADD R2, R2, R6 ;  /* 0x0000000002027229 */ /* 0x004fce0000000006 */
[----:B------:R0:W-:Y:S04]  /*0620*/  STG.E.64 desc[UR4][R4.64], R2 ;  /* 0x0000000204007986 */ /* 0x0001e8000c101b04 */
.L_x_15:
[----:B------:R-:W-:Y:S05]  /*0630*/  BSYNC.RECONVERGENT B0 ;  /* 0x0000000000007941 */ /* 0x000fea0003800200 */
.L_x_14:
[----:B------:R-:W-:Y:S06]  /*0640*/  BAR.SYNC.DEFER_BLOCKING 0x0 ;  /* 0x0000000000007b1d */ /* 0x000fec0000010000 */
[----:B------:R-:W-:Y:S04]  /*0650*/  BSSY.RECONVERGENT B0, `(.L_x_16) ;  /* 0x0000006000007945 */ /* 0x000fe80003800200 */
[----:B------:R-:W-:Y:S05]  /*0660*/  @P4 BRA `(.L_x_17) ;  /* 0x0000000000104947 */ /* 0x000fea0003800000 */
[----:B01234-:R-:W2:Y:S04]  /*0670*/  LDG.E.64 R2, desc[UR4][R4.64] ;  /* 0x0000000404027981 */ /* 0x01fea8000c1e1b00 */
[----:B------:R-:W2:Y:S02]  /*0680*/  LDG.E.64 R6, desc[UR4][R4.64+0x10] ;  /* 0x0000100404067981 */ /* 0x000ea4000c1e1b00 */
[----:B--2---:R-:W-:-:S07]  /*0690*/  DADD R2, R2, R6 ;  /* 0x0000000002027229 */ /* 0x004fce0000000006 */
[----:B------:R0:W-:Y:S04]  /*06a0*/  STG.E.64 desc[UR4][R4.64], R2 ;  /* 0x0000000204007986 */ /* 0x0001e8000c101b04 */
.L_x_17:
[----:B------:R-:W-:Y:S05]  /*06b0*/  BSYNC.RECONVERGENT B0 ;  /* 0x0000000000007941 */ /* 0x000fea0003800200 */
.L_x_16:
[----:B------:R-:W-:Y:S06]  /*06c0*/  BAR.SYNC.DEFER_BLOCKING 0x0 ;  /* 0x0000000000007b1d */ /* 0x000fec0000010000 */
[----:B------:R-:W-:Y:S04]  /*06d0*/  BSSY.RECONVERGENT B0, `(.L_x_18) ;  /* 0x0000007000007945 */ /* 0x000fe80003800200 */
[----:B------:R-:W-:Y:S05]  /*06e0*/  @P5 BRA `(.L_x_19) ;  /* 0x0000000000145947 */ /* 0x000fea0003800000 */
[----:B------:R-:W5:Y:S01]  /*06f0*/  LDC.64 R6, c[0x0][0x390] ;  /* 0x0000e400ff067b82 */ /* 0x000f620000000a00 */
[----:B01234-:R-:W2:Y:S04]  /*0700*/  LDG.E.64 R2, desc[UR4][R4.64] ;  /* 0x0000000404027981 */ /* 0x01fea8000c1e1b00 */
[----:B-----5:R-:W2:Y:S02]  /*0710*/  LDG.E.64 R6, desc[UR4][R6.64+0x8] ;  /* 0x0000080406067981 */ /* 0x020ea4000c1e1b00 */
[----:B--2---:R-:W-:-:S07]  /*0720*/  DADD R2, R2, R6 ;  /* 0x0000000002027229 */ /* 0x004fce0000000006 */
[----:B------:R0:W-:Y:S04]  /*0730*/  STG.E.64 desc[UR4][R4.64], R2 ;  /* 0x0000000204007986 */ /* 0x0001e8000c101b04 */
.L_x_19:
[----:B------:R-:W-:Y:S05]  /*0740*/  BSYNC.RECONVERGENT B0 ;  /* 0x0000000000007941 */ /* 0x000fea0003800200 */
.L_x_18:
[----:B------:R-:W-:Y:S06]  /*0750*/  BAR.SYNC.DEFER_BLOCKING 0x0 ;  /* 0x0000000000007b1d */ /* 0x000fec0000010000 */
[----:B------:R-:W-:Y:S05]  /*0760*/  EXIT ;  /* 0x000000000000794d */ /* 0x000fea0003800000 */
        .weak           $__internal_0_$__cuda_sm20_div_rn_f64_full
        .type           $__internal_0_$__cuda_sm20_div_rn_f64_full,@function
        .size           $__internal_0_$__cuda_sm20_div_rn_f64_full,(.L_x_28 - $__internal_0_$__cuda_sm20_div_rn_f64_full)
$__internal_0_$__cuda_sm20_div_rn_f64_full:
[C---:B------:R-:W-:Y:S01]  /*0770*/  FSETP.GEU.AND P0, PT, |R7|.reuse, 1.469367938527859385e-39, PT ;  /* 0x001000000700780b */ /* 0x040fe20003f0e200 */
[----:B------:R-:W-:Y:S01]  /*0780*/  IMAD.MOV.U32 R10, RZ, RZ, 0x1 ;  /* 0x00000001ff0a7424 */ /* 0x000fe200078e00ff */
[----:B------:R-:W-:Y:S01]  /*0790*/  LOP3.LUT R2, R7, 0x800fffff, RZ, 0xc0, !PT ;  /* 0x800fffff07027812 */ /* 0x000fe200078ec0ff */
[----:B------:R-:W-:Y:S01]  /*07a0*/  BSSY.RECONVERGENT B2, `(.L_x_20) ;  /* 0x0000055000027945 */ /* 0x000fe20003800200 */
[C---:B------:R-:W-:Y:S02]  /*07b0*/  FSETP.GEU.AND P2, PT, |R9|.reuse, 1.469367938527859385e-39, PT ;  /* 0x001000000900780b */ /* 0x040fe40003f4e200 */
[----:B------:R-:W-:Y:S01]  /*07c0*/  LOP3.LUT R3, R2, 0x3ff00000, RZ, 0xfc, !PT ;  /* 0x3ff0000002037812 */ /* 0x000fe200078efcff */
[----:B------:R-:W-:Y:S01]  /*07d0*/  IMAD.MOV.U32 R2, RZ, RZ, R6 ;  /* 0x000000ffff027224 */ /* 0x000fe200078e0006 */
[----:B------:R-:W-:Y:S02]  /*07e0*/  LOP3.LUT R13, R9, 0x7ff00000, RZ, 0xc0, !PT ;  /* 0x7ff00000090d7812 */ /* 0x000fe400078ec0ff */
[----:B------:R-:W-:-:S03]  /*07f0*/  LOP3.LUT R16, R7, 0x7ff00000, RZ, 0xc0, !PT ;  /* 0x7ff0000007107812 */ /* 0x000fc600078ec0ff */
[----:B------:R-:W-:Y:S01]  /*0800*/  @!P0 DMUL R2, R6, 8.98846567431157953865e+307 ;  /* 0x7fe0000006028828 */ /* 0x000fe20000000000 */
[----:B------:R-:W-:-:S03]  /*0810*/  ISETP.GE.U32.AND P1, PT, R13, R16, PT ;  /* 0x000000100d00720c */ /* 0x000fc60003f26070 */
[----:B------:R-:W-:Y:S02]  /*0820*/  @!P2 LOP3.LUT R20, R7, 0x7ff00000, RZ, 0xc0, !PT ;  /* 0x7ff000000714a812 */ /* 0x000fe400078ec0ff */
[----:B------:R-:W0:Y:S02]  /*0830*/  MUFU.RCP64H R11, R3 ;  /* 0x00000003000b7308 */ /* 0x000e240000001800 */
[----:B------:R-:W-:Y:S01]  /*0840*/  @!P2 ISETP.GE.U32.AND P3, PT, R13, R20, PT ;  /* 0x000000140d00a20c */ /* 0x000fe20003f66070 */
[----:B------:R-:W-:Y:S01]  /*0850*/  @!P2 IMAD.MOV.U32 R20, RZ, RZ, RZ ;  /* 0x000000ffff14a224 */ /* 0x000fe200078e00ff */
[----:B0-----:R-:W-:-:S08]  /*0860*/  DFMA R14, R10, -R2, 1 ;  /* 0x3ff000000a0e742b */ /* 0x001fd00000000802 */
[----:B------:R-:W-:Y:S01]  /*0870*/  DFMA R18, R14, R14, R14 ;  /* 0x0000000e0e12722b */ /* 0x000fe2000000000e */
[----:B------:R-:W-:-:S05]  /*0880*/  IMAD.MOV.U32 R14, RZ, RZ, 0x1ca00000 ;  /* 0x1ca00000ff0e7424 */ /* 0x000fca00078e00ff */
[C---:B------:R-:W-:Y:S02]  /*0890*/  @!P2 SEL R15, R14.reuse, 0x63400000, !P3 ;  /* 0x634000000e0fa807 */ /* 0x040fe40005800000 */
[----:B------:R-:W-:Y:S01]  /*08a0*/  DFMA R18, R10, R18, R10 ;  /* 0x000000120a12722b */ /* 0x000fe2000000000a */
[----:B------:R-:W-:Y:S01]  /*08b0*/  SEL R11, R14, 0x63400000, !P1 ;  /* 0x634000000e0b7807 */ /* 0x000fe20004800000 */
[----:B------:R-:W-:Y:S01]  /*08c0*/  IMAD.MOV.U32 R10, RZ, RZ, R8 ;  /* 0x000000ffff0a7224 */ /* 0x000fe200078e0008 */
[--C-:B------:R-:W-:Y:S02]  /*08d0*/  @!P2 LOP3.LUT R15, R15, 0x80000000, R9.reuse, 0xf8, !PT ;  /* 0x800000000f0fa812 */ /* 0x100fe400078ef809 */
[----:B------:R-:W-:Y:S02]  /*08e0*/  LOP3.LUT R11, R11, 0x800fffff, R9, 0xf8, !PT ;  /* 0x800fffff0b0b7812 */ /* 0x000fe400078ef809 */
[----:B------:R-:W-:Y:S01]  /*08f0*/  @!P2 LOP3.LUT R21, R15, 0x100000, RZ, 0xfc, !PT ;  /* 0x001000000f15a812 */ /* 0x000fe200078efcff */
[----:B------:R-:W-:-:S05]  /*0900*/  DFMA R22, R18, -R2, 1 ;  /* 0x3ff000001216742b */ /* 0x000fca0000000802 */
[----:B------:R-:W-:-:S03]  /*0910*/  @!P2 DFMA R10, R10, 2, -R20 ;  /* 0x400000000a0aa82b */ /* 0x000fc60000000814 */
[----:B------:R-:W-:Y:S01]  /*0920*/  DFMA R18, R18, R22, R18 ;  /* 0x000000161212722b */ /* 0x000fe20000000012 */
[----:B------:R-:W-:Y:S02]  /*0930*/  IMAD.MOV.U32 R23, RZ, RZ, R13 ;  /* 0x000000ffff177224 */ /* 0x000fe400078e000d */
[----:B------:R-:W-:Y:S01]  /*0940*/  IMAD.MOV.U32 R22, RZ, RZ, R16 ;  /* 0x000000ffff167224 */ /* 0x000fe200078e0010 */
[----:B------:R-:W-:-:S03]  /*0950*/  @!P0 LOP3.LUT R22, R3, 0x7ff00000, RZ, 0xc0, !PT ;  /* 0x7ff0000003168812 */ /* 0x000fc600078ec0ff */
[----:B------:R-:W-:Y:S01]  /*0960*/  @!P2 LOP3.LUT R23, R11, 0x7ff00000, RZ, 0xc0, !PT ;  /* 0x7ff000000b17a812 */ /* 0x000fe200078ec0ff */
[----:B------:R-:W-:Y:S01]  /*0970*/  DMUL R20, R18, R10 ;  /* 0x0000000a12147228 */ /* 0x000fe20000000000 */
[----:B------:R-:W-:-:S03]  /*0980*/  VIADD R24, R22, 0xffffffff ;  /* 0xffffffff16187836 */ /* 0x000fc60000000000 */
[----:B------:R-:W-:-:S04]  /*0990*/  VIADD R15, R23, 0xffffffff ;  /* 0xffffffff170f7836 */ /* 0x000fc80000000000 */
[----:B------:R-:W-:Y:S01]  /*09a0*/  DFMA R16, R20, -R2, R10 ;  /* 0x800000021410722b */ /* 0x000fe2000000000a */
[----:B------:R-:W-:-:S04]  /*09b0*/  ISETP.GT.U32.AND P0, PT, R15, 0x7feffffe, PT ;  /* 0x7feffffe0f00780c */ /* 0x000fc80003f04070 */
[----:B------:R-:W-:-:S03]  /*09c0*/  ISETP.GT.U32.OR P0, PT, R24, 0x7feffffe, P0 ;  /* 0x7feffffe1800780c */ /* 0x000fc60000704470 */
[----:B------:R-:W-:-:S10]  /*09d0*/  DFMA R16, R18, R16, R20 ;  /* 0x000000101210722b */ /* 0x000fd40000000014 */
[----:B------:R-:W-:Y:S05]  /*09e0*/  @P0 BRA `(.L_x_21) ;  /* 0x00000000006c0947 */ /* 0x000fea0003800000 */
[----:B------:R-:W-:-:S04]  /*09f0*/  LOP3.LUT R18, R7, 0x7ff00000, RZ, 0xc0, !PT ;  /* 0x7ff0000007127812 */ /* 0x000fc800078ec0ff */
[CC--:B------:R-:W-:Y:S02]  /*0a00*/  VIADDMNMX R8, R13.reuse, -R18.reuse, 0xb9600000, !PT ;  /* 0xb96000000d087446 */ /* 0x0c0fe40007800912 */
[----:B------:R-:W-:Y:S02]  /*0a10*/  ISETP.GE.U32.AND P0, PT, R13, R18, PT ;  /* 0x000000120d00720c */ /* 0x000fe40003f06070 */
[----:B------:R-:W-:Y:S02]  /*0a20*/  VIMNMX R8, PT, PT, R8, 0x46a00000, PT ;  /* 0x46a0000008087848 */ /* 0x000fe40003fe0100 */
[----:B------:R-:W-:-:S05]  /*0a30*/  SEL R13, R14, 0x63400000, !P0 ;  /* 0x634000000e0d7807 */ /* 0x000fca0004000000 */
[----:B------:R-:W-:Y:S02]  /*0a40*/  IMAD.IADD R13, R8, 0x1, -R13 ;  /* 0x00000001080d7824 */ /* 0x000fe400078e0a0d */
[----:B------:R-:W-:Y:S02]  /*0a50*/  IMAD.MOV.U32 R8, RZ, RZ, RZ ;  /* 0x000000ffff087224 */ /* 0x000fe400078e00ff */
[----:B------:R-:W-:-:S06]  /*0a60*/  VIADD R9, R13, 0x7fe00000 ;  /* 0x7fe000000d097836 */ /* 0x000fcc0000000000 */
[----:B------:R-:W-:-:S10]  /*0a70*/  DMUL R14, R16, R8 ;  /* 0x00000008100e7228 */ /* 0x000fd40000000000 */
[----:B------:R-:W-:-:S13]  /*0a80*/  FSETP.GTU.AND P0, PT, |R15|, 1.469367938527859385e-39, PT ;  /* 0x001000000f00780b */ /* 0x000fda0003f0c200 */
[----:B------:R-:W-:Y:S05]  /*0a90*/  @P0 BRA `(.L_x_22) ;  /* 0x0000000000940947 */ /* 0x000fea0003800000 */
[----:B------:R-:W-:Y:S01]  /*0aa0*/  DFMA R2, R16, -R2, R10 ;  /* 0x800000021002722b */ /* 0x000fe2000000000a */
[----:B------:R-:W-:-:S09]  /*0ab0*/  IMAD.MOV.U32 R8, RZ, RZ, RZ ;  /* 0x000000ffff087224 */ /* 0x000fd200078e00ff */
[C---:B------:R-:W-:Y:S02]  /*0ac0*/  FSETP.NEU.AND P0, PT, R3.reuse, RZ, PT ;  /* 0x000000ff0300720b */ /* 0x040fe40003f0d000 */
[----:B------:R-:W-:-:S04]  /*0ad0*/  LOP3.LUT R7, R3, 0x80000000, R7, 0x48, !PT ;  /* 0x8000000003077812 */ /* 0x000fc800078e4807 */
[----:B------:R-:W-:-:S07]  /*0ae0*/  LOP3.LUT R9, R7, R9, RZ, 0xfc, !PT ;  /* 0x0000000907097212 */ /* 0x000fce00078efcff */
[----:B------:R-:W-:Y:S05]  /*0af0*/  @!P0 BRA `(.L_x_22) ;  /* 0x00000000007c8947 */ /* 0x000fea0003800000 */
[----:B------:R-:W-:Y:S01]  /*0b00*/  IMAD.MOV R3, RZ, RZ, -R13 ;  /* 0x000000ffff037224 */ /* 0x000fe200078e0a0d */
[----:B------:R-:W-:Y:S01]  /*0b10*/  DMUL.RP R8, R16, R8 ;  /* 0x0000000810087228 */ /* 0x000fe20000008000 */
[----:B------:R-:W-:Y:S01]  /*0b20*/  IMAD.MOV.U32 R2, RZ, RZ, RZ ;  /* 0x000000ffff027224 */ /* 0x000fe200078e00ff */
[----:B------:R-:W-:-:S05]  /*0b30*/  IADD3 R13, PT, PT, -R13, -0x43300000, RZ ;  /* 0xbcd000000d0d7810 */ /* 0x000fca0007ffe1ff */
[----:B------:R-:W-:-:S03]  /*0b40*/  DFMA R2, R14, -R2, R16 ;  /* 0x800000020e02722b */ /* 0x000fc60000000010 */
[----:B------:R-:W-:-:S07]  /*0b50*/  LOP3.LUT R7, R9, R7, RZ, 0x3c, !PT ;  /* 0x0000000709077212 */ /* 0x000fce00078e3cff */
[----:B------:R-:W-:-:S04]  /*0b60*/  FSETP.NEU.AND P0, PT, |R3|, R13, PT ;  /* 0x0000000d0300720b */ /* 0x000fc80003f0d200 */
[----:B------:R-:W-:Y:S02]  /*0b70*/  FSEL R14, R8, R14, !P0 ;  /* 0x0000000e080e7208 */ /* 0x000fe40004000000 */
[----:B------:R-:W-:Y:S01]  /*0b80*/  FSEL R15, R7, R15, !P0 ;  /* 0x0000000f070f7208 */ /* 0x000fe20004000000 */
[----:B------:R-:W-:Y:S06]  /*0b90*/  BRA `(.L_x_22) ;  /* 0x0000000000547947 */ /* 0x000fec0003800000 */
.L_x_21:
[----:B------:R-:W-:-:S14]  /*0ba0*/  DSETP.NAN.AND P0, PT, R8, R8, PT ;  /* 0x000000080800722a */ /* 0x000fdc0003f08000 */
[----:B------:R-:W-:Y:S05]  /*0bb0*/  @P0 BRA `(.L_x_23) ;  /* 0x0000000000440947 */ /* 0x000fea0003800000 */
[----:B------:R-:W-:-:S14]  /*0bc0*/  DSETP.NAN.AND P0, PT, R6, R6, PT ;  /* 0x000000060600722a */ /* 0x000fdc0003f08000 */
[----:B------:R-:W-:Y:S05]  /*0bd0*/  @P0 BRA `(.L_x_24) ;  /* 0x0000000000300947 */ /* 0x000fea0003800000 */
[----:B------:R-:W-:Y:S01]  /*0be0*/  ISETP.NE.AND P0, PT, R23, R22, PT ;  /* 0x000000161700720c */ /* 0x000fe20003f05270 */
[----:B------:R-:W-:Y:S02]  /*0bf0*/  IMAD.MOV.U32 R14, RZ, RZ, 0x0 ;  /* 0x00000000ff0e7424 */ /* 0x000fe400078e00ff */
[----:B------:R-:W-:-:S10]  /*0c00*/  IMAD.MOV.U32 R15, RZ, RZ, -0x80000 ;  /* 0xfff80000ff0f7424 */ /* 0x000fd400078e00ff */
[----:B------:R-:W-:Y:S05]  /*0c10*/  @!P0 BRA `(.L_x_22) ;  /* 0x0000000000348947 */ /* 0x000fea0003800000 */
[----:B------:R-:W-:Y:S02]  /*0c20*/  ISETP.NE.AND P0, PT, R23, 0x7ff00000, PT ;  /* 0x7ff000001700780c */ /* 0x000fe40003f05270 */
[----:B------:R-:W-:Y:S02]  /*0c30*/  LOP3.LUT R15, R9, 0x80000000, R7, 0x48, !PT ;  /* 0x80000000090f7812 */ /* 0x000fe400078e4807 */
[----:B------:R-:W-:-:S13]  /*0c40*/  ISETP.EQ.OR P0, PT, R22, RZ, !P0 ;  /* 0x000000ff1600720c */ /* 0x000fda0004702670 */
[----:B------:R-:W-:Y:S01]  /*0c50*/  @P0 LOP3.LUT R2, R15, 0x7ff00000, RZ, 0xfc, !PT ;  /* 0x7ff000000f020812 */ /* 0x000fe200078efcff */
[----:B------:R-:W-:Y:S02]  /*0c60*/  @!P0 IMAD.MOV.U32 R14, RZ, RZ, RZ ;  /* 0x000000ffff0e8224 */ /* 0x000fe400078e00ff */
[----:B------:R-:W-:Y:S02]  /*0c70*/  @P0 IMAD.MOV.U32 R14, RZ, RZ, RZ ;  /* 0x000000ffff0e0224 */ /* 0x000fe400078e00ff */
[----:B------:R-:W-:Y:S01]  /*0c80*/  @P0 IMAD.MOV.U32 R15, RZ, RZ, R2 ;  /* 0x000000ffff0f0224 */ /* 0x000fe200078e0002 */
[----:B------:R-:W-:Y:S06]  /*0c90*/  BRA `(.L_x_22) ;  /* 0x0000000000147947 */ /* 0x000fec0003800000 */
.L_x_24:
[----:B------:R-:W-:Y:S01]  /*0ca0*/  LOP3.LUT R15, R7, 0x80000, RZ, 0xfc, !PT ;  /* 0x00080000070f7812 */ /* 0x000fe200078efcff */
[----:B------:R-:W-:Y:S01]  /*0cb0*/  IMAD.MOV.U32 R14, RZ, RZ, R6 ;  /* 0x000000ffff0e7224 */ /* 0x000fe200078e0006 */
[----:B------:R-:W-:Y:S06]  /*0cc0*/  BRA `(.L_x_22) ;  /* 0x0000000000087947 */ /* 0x000fec0003800000 */
.L_x_23:
[----:B------:R-:W-:Y:S01]  /*0cd0*/  LOP3.LUT R15, R9, 0x80000, RZ, 0xfc, !PT ;  /* 0x00080000090f7812 */ /* 0x000fe200078efcff */
[----:B------:R-:W-:-:S07]  /*0ce0*/  IMAD.MOV.U32 R14, RZ, RZ, R8 ;  /* 0x000000ffff0e7224 */ /* 0x000fce00078e0008 */
.L_x_22:
[----:B------:R-:W-:Y:S05]  /*0cf0*/  BSYNC.RECONVERGENT B2 ;  /* 0x0000000000027941 */ /* 0x000fea0003800200 */
.L_x_20:
[----:B------:R-:W-:Y:S02]  /*0d00*/  IMAD.MOV.U32 R13, RZ, RZ, 0x0 ;  /* 0x00000000ff0d7424 */ /* 0x000fe400078e00ff */
[----:B------:R-:W-:Y:S02]  /*0d10*/  IMAD.MOV.U32 R2, RZ, RZ, R14 ;  /* 0x000000ffff027224 */ /* 0x000fe400078e000e */
[----:B------:R-:W-:Y:S01]  /*0d20*/  IMAD.MOV.U32 R3, RZ, RZ, R15 ;  /* 0x000000ffff037224 */ /* 0x000fe200078e000f */
[----:B------:R-:W-:Y:S06]  /*0d30*/  RET.REL.NODEC R12 `(_Z25histogram_distance_simplePiS_Pd) ;  /* 0xfffffff00cb07950 */ /* 0x000fec0003c3ffff */
.L_x_25:
[----:B------:R-:W-:-:S00]  /*0d40*/  BRA `(.L_x_25) ;  /* 0xfffffffc00fc7947 */ /* 0x000fc0000383ffff */
[----:B------:R-:W-:-:S00]  /*0d50*/  NOP ;  /* 0x0000000000007918 */ /* 0x000fc00000000000 */
        /* <DEDUP_REMOVED lines=10> */
.L_x_28:


//--------------------- .text._Z25image_to_histogram_sharedPhPi --------------------------
	.section	.text._Z25image_to_histogram_sharedPhPi,"ax",@progbits
	.align	128
        .global         _Z25image_to_histogram_sharedPhPi
        .type           _Z25image_to_histogram_sharedPhPi,@function
        .size           _Z25image_to_histogram_sharedPhPi,(.L_x_30 - _Z25image_to_histogram_sharedPhPi)
        .other          _Z25image_to_histogram_sharedPhPi,@"STO_CUDA_ENTRY STV_DEFAULT"
_Z25image_to_histogram_sharedPhPi:
.text._Z25image_to_histogram_sharedPhPi:
[----:B------:R-:W-:Y:S01]  /*0000*/  LDC R1, c[0x0][0x37c] ;  /* 0x0000df00ff017b82 */ /* 0x000fe20000000800 */
[----:B------:R-:W0:Y:S01]  /*0010*/  S2R R9, SR_TID.X ;  /* 0x0000000000097919 */ /* 0x000e220000002100 */
[----:B------:R-:W1:Y:S01]  /*0020*/  LDCU.64 UR4, c[0x0][0x380] ;  /* 0x00007000ff0477ac */ /* 0x000e620008000a00 */
[----:B------:R-:W0:Y:S01]  /*0030*/  S2R R12, SR_TID.Y ;  /* 0x00000000000c7919 */ /* 0x000e220000002200 */
[----:B------:R-:W2:Y:S01]  /*0040*/  LDCU.64 UR8, c[0x0][0x358] ;  /* 0x00006b00ff0877ac */ /* 0x000ea20008000a00 */
[----:B0-----:R-:W-:-:S05]  /*0050*/  IMAD R0, R9, 0x20, R12 ;  /* 0x0000002009007824 */ /* 0x001fca00078e020c */
[----:B-1----:R-:W-:-:S05]  /*0060*/  IADD3 R4, P0, PT, R0, UR4, RZ ;  /* 0x0000000400047c10 */ /* 0x002fca000ff1e0ff */
[----:B------:R-:W-:-:S05]  /*0070*/  IMAD.X R5, RZ, RZ, UR5, P0 ;  /* 0x00000005ff057e24 */ /* 0x000fca00080e06ff */
[----:B--2---:R-:W2:Y:S01]  /*0080*/  LDG.E.U8 R7, desc[UR8][R4.64] ;  /* 0x0000000804077981 */ /* 0x004ea2000c1e1100 */
[----:B------:R-:W0:Y:S01]  /*0090*/  S2UR UR6, SR_CgaCtaId ;  /* 0x00000000000679c3 */ /* 0x000e220000008800 */
[----:B------:R-:W-:Y:S01]  /*00a0*/  UMOV UR4, 0x400 ;  /* 0x0000040000047882 */ /* 0x000fe20000000000 */
[----:B------:R-:W-:Y:S01]  /*00b0*/  ISETP.GE.U32.AND P0, PT, R0, 0x101, PT ;  /* 0x000001010000780c */ /* 0x000fe20003f06070 */
[----:B------:R-:W-:-:S04]  /*00c0*/  UIADD3 UR5, UPT, UPT, UR4, 0x20, URZ ;  /* 0x0000002004057890 */ /* 0x000fc8000fffe0ff */
[----:B0-----:R-:W-:Y:S02]  /*00d0*/  ULEA UR5, UR6, UR5, 0x18 ;  /* 0x0000000506057291 */ /* 0x001fe4000f8ec0ff */
[----:B------:R-:W-:-:S04]  /*00e0*/  ULEA UR4, UR6, UR4, 0x18 ;  /* 0x0000000406047291 */ /* 0x000fc8000f8ec0ff */
[----:B------:R-:W-:Y:S01]  /*00f0*/  LEA R2, R0, UR5, 0x2 ;  /* 0x0000000500027c11 */ /* 0x000fe2000f8e10ff */
[----:B------:R-:W-:-:S04]  /*0100*/  VIADD R8, R12, 0xffffffdf ;  /* 0xffffffdf0c087836 */ /* 0x000fc80000000000 */
[----:B--2---:R-:W-:Y:S04]  /*0110*/  STS.U8 [R0+UR4], R7 ;  /* 0x0000000700007988 */ /* 0x004fe80008000004 */
[----:B------:R-:W-:Y:S01]  /*0120*/  @P0 STS [R2], RZ ;  /* 0x000000ff02000388 */ /* 0x000fe20000000800 */
[----:B------:R-:W-:Y:S06]  /*0130*/  BAR.SYNC.DEFER_BLOCKING 0x0 ;  /* 0x0000000000007b1d */ /* 0x000fec0000010000 */
[----:B------:R0:W2:Y:S01]  /*0140*/  LDG.E.U8 R3, desc[UR8][R4.64] ;  /* 0x0000000804037981 */ /* 0x0000a2000c1e1100 */
[----:B------:R-:W-:Y:S01]  /*0150*/  VIADD R6, R9, 0xffffffff ;  /* 0xffffffff09067836 */ /* 0x000fe20000000000 */
[----:B------:R-:W-:-:S02]  /*0160*/  ISETP.GE.U32.AND P2, PT, R8, -0x20, PT ;  /* 0xffffffe00800780c */ /* 0x000fc40003f46070 */
[----:B------:R-:W-:Y:S02]  /*0170*/  ISETP.GT.U32.AND P1, PT, R12, 0x1e, PT ;  /* 0x0000001e0c00780c */ /* 0x000fe40003f24070 */
[C---:B------:R-:W-:Y:S02]  /*0180*/  ISETP.GT.U32.OR P3, PT, R6.reuse, 0x1f, !P2 ;  /* 0x0000001f0600780c */ /* 0x040fe40005764470 */
[C---:B------:R-:W-:Y:S02]  /*0190*/  LOP3.LUT R8, R6.reuse, R12, RZ, 0xfc, !PT ;  /* 0x0000000c06087212 */ /* 0x040fe400078efcff */
[----:B------:R-:W-:Y:S02]  /*01a0*/  ISETP.GT.U32.OR P5, PT, R6, 0x1f, P1 ;  /* 0x0000001f0600780c */ /* 0x000fe40000fa4470 */
[----:B------:R-:W-:Y:S02]  /*01b0*/  ISETP.GT.U32.AND P6, PT, R8, 0x1f, PT ;  /* 0x0000001f0800780c */ /* 0x000fe40003fc4070 */
[----:B------:R-:W-:-:S02]  /*01c0*/  ISETP.GT.U32.OR P1, PT, R9, 0x1f, P1 ;  /* 0x0000001f0900780c */ /* 0x000fc40000f24470 */
[----:B0-----:R-:W-:-:S03]  /*01d0*/  VIMNMX.U32 R4, PT, PT, R9, R12, !PT ;  /* 0x0000000c09047248 */ /* 0x001fc60007fe0000 */
[----:B------:R-:W2:Y:S01]  /*01e0*/  @!P3 LDS.U8 R8, [R0+UR4+-0x21] ;  /* 0xffffdf040008b984 */ /* 0x000ea20008000000 */
[----:B------:R-:W-:Y:S02]  /*01f0*/  ISETP.GT.U32.AND P4, PT, R4, 0x1e, PT ;  /* 0x0000001e0400780c */ /* 0x000fe40003f84070 */
[----:B------:R-:W-:Y:S01]  /*0200*/  PRMT R4, RZ, 0x7610, R4 ;  /* 0x00007610ff047816 */ /* 0x000fe20000000004 */
[----:B------:R-:W-:Y:S04]  /*0210*/  @!P5 LDS.U8 R6, [R0+UR4+-0x1f] ;  /* 0xffffe1040006d984 */ /* 0x000fe80008000000 */
[----:B------:R-:W0:Y:S01]  /*0220*/  @!P6 LDS.U8 R10, [R0+UR4+-0x20] ;  /* 0xffffe004000ae984 */ /* 0x000e220008000000 */
[----:B--2---:R-:W-:-:S03]  /*0230*/  @!P3 ISETP.GE.U32.AND P0, PT, R8, R3, PT ;  /* 0x000000030800b20c */ /* 0x004fc60003f06070 */
[----:B------:R-:W1:Y:S01]  /*0240*/  @!P1 LDS.U8 R8, [R0+UR4+0x1] ;  /* 0x0000010400089984 */ /* 0x000e620008000000 */
[----:B------:R-:W-:Y:S02]  /*0250*/  @!P3 SEL R5, RZ, 0xff80, !P0 ;  /* 0x0000ff80ff05b807 */ /* 0x000fe40004000000 */
[----:B------:R-:W-:Y:S02]  /*0260*/  ISETP.GT.U32.AND P0, PT, R12, 0x1f, PT ;  /* 0x0000001f0c00780c */ /* 0x000fe40003f04070 */
[----:B------:R-:W-:Y:S02]  /*0270*/  @!P3 PRMT R4, R5, 0x7610, R4 ;  /* 0x000076100504b816 */ /* 0x000fe40000000004 */
[----:B------:R-:W-:Y:S02]  /*0280*/  ISETP.GT.U32.OR P0, PT, R9, 0x1e, P0 ;  /* 0x0000001e0900780c */ /* 0x000fe40000704470 */
[----:B0-----:R-:W-:Y:S02]  /*0290*/  @!P6 ISETP.GE.U32.AND P3, PT, R10, R3, PT ;  /* 0x000000030a00e20c */ /* 0x001fe40003f66070 */
[----:B------:R-:W0:Y:S02]  /*02a0*/  @!P4 LDS.U8 R10, [R0+UR4+0x21] ;  /* 0x00002104000ac984 */ /* 0x000e240008000000 */
[----:B------:R-:W-:-:S02]  /*02b0*/  @!P6 SEL R5, RZ, 0x40, !P3 ;  /* 0x00000040ff05e807 */ /* 0x000fc40005800000 */
[C---:B------:R-:W-:Y:S02]  /*02c0*/  ISETP.GT.U32.OR P3, PT, R9.reuse, 0x1e, !P2 ;  /* 0x0000001e0900780c */ /* 0x040fe40005764470 */
[----:B------:R-:W-:Y:S02]  /*02d0*/  ISETP.GT.U32.OR P2, PT, R9, 0x1f, !P2 ;  /* 0x0000001f0900780c */ /* 0x000fe40005744470 */
[----:B------:R-:W-:Y:S01]  /*02e0*/  @!P6 LOP3.LUT R5, R5, R4, RZ, 0xfc, !PT ;  /* 0x000000040505e212 */ /* 0x000fe200078efcff */
[----:B------:R-:W2:Y:S03]  /*02f0*/  @!P0 LDS.U8 R12, [R0+UR4+0x20] ;  /* 0x00002004000c8984 */ /* 0x000ea60008000000 */
[----:B------:R-:W-:Y:S02]  /*0300*/  @!P6 PRMT R4, R5, 0x7610, R4 ;  /* 0x000076100504e816 */ /* 0x000fe40000000004 */
[----:B------:R-:W-:-:S03]  /*0310*/  @!P5 ISETP.GE.U32.AND P6, PT, R6, R3, PT ;  /* 0x000000030600d20c */ /* 0x000fc60003fc6070 */
[----:B------:R-:W3:Y:S01]  /*0320*/  @!P3 LDS.U8 R14, [R0+UR4+0x1f] ;  /* 0x00001f04000eb984 */ /* 0x000ee20008000000 */
[----:B------:R-:W-:-:S03]  /*0330*/  @!P5 SEL R5, RZ, 0x20, !P6 ;  /* 0x00000020ff05d807 */ /* 0x000fc60007000000 */
[----:B------:R-:W4:Y:S01]  /*0340*/  @!P2 LDS.U8 R6, [R0+UR4+-0x1] ;  /* 0xffffff040006a984 */ /* 0x000f220008000000 */
[----:B------:R-:W-:-:S04]  /*0350*/  @!P5 LOP3.LUT R5, R5, R4, RZ, 0xfc, !PT ;  /* 0x000000040505d212 */ /* 0x000fc800078efcff */
[----:B------:R-:W-:Y:S02]  /*0360*/  @!P5 PRMT R4, R5, 0x7610, R4 ;  /* 0x000076100504d816 */ /* 0x000fe40000000004 */
[----:B-1----:R-:W-:-:S04]  /*0370*/  @!P1 ISETP.GE.U32.AND P6, PT, R8, R3, PT ;  /* 0x000000030800920c */ /* 0x002fc80003fc6070 */
[----:B------:R-:W-:-:S04]  /*0380*/  @!P1 SEL R5, RZ, 0x10, !P6 ;  /* 0x00000010ff059807 */ /* 0x000fc80007000000 */
[----:B------:R-:W-:Y:S02]  /*0390*/  @!P1 LOP3.LUT R5, R5, R4, RZ, 0xfc, !PT ;  /* 0x0000000405059212 */ /* 0x000fe400078efcff */
[----:B0-----:R-:W-:Y:S02]  /*03a0*/  @!P4 ISETP.GE.U32.AND P5, PT, R10, R3, PT ;  /* 0x000000030a00c20c */ /* 0x001fe40003fa6070 */
[----:B------:R-:W-:Y:S02]  /*03b0*/  @!P1 PRMT R4, R5, 0x7610, R4 ;  /* 0x0000761005049816 */ /* 0x000fe40000000004 */
[----:B------:R-:W-:-:S04]  /*03c0*/  @!P4 SEL R5, RZ, 0x8, !P5 ;  /* 0x00000008ff05c807 */ /* 0x000fc80006800000 */
[----:B------:R-:W-:Y:S02]  /*03d0*/  @!P4 LOP3.LUT R5, R5, R4, RZ, 0xfc, !PT ;  /* 0x000000040505c212 */ /* 0x000fe400078efcff */
[-C--:B--2---:R-:W-:Y:S02]  /*03e0*/  @!P0 ISETP.GE.U32.AND P1, PT, R12, R3.reuse, PT ;  /* 0x000000030c00820c */ /* 0x084fe40003f26070 */
[----:B------:R-:W-:Y:S02]  /*03f0*/  @!P4 PRMT R4, R5, 0x7610, R4 ;  /* 0x000076100504c816 */ /* 0x000fe40000000004 */
[----:B------:R-:W-:Y:S02]  /*0400*/  @!P0 SEL R5, RZ, 0x4, !P1 ;  /* 0x00000004ff058807 */ /* 0x000fe40004800000 */
[----:B---3--:R-:W-:Y:S02]  /*0410*/  @!P3 ISETP.GE.U32.AND P1, PT, R14, R3, PT ;  /* 0x000000030e00b20c */ /* 0x008fe40003f26070 */
[----:B------:R-:W-:-:S02]  /*0420*/  @!P0 LOP3.LUT R5, R5, R4, RZ, 0xfc, !PT ;  /* 0x0000000405058212 */ /* 0x000fc400078efcff */
[----:B------:R-:W-:Y:S02]  /*0430*/  @!P3 SEL R7, RZ, 0x2, !P1 ;  /* 0x00000002ff07b807 */ /* 0x000fe40004800000 */
[----:B------:R-:W-:Y:S02]  /*0440*/  @!P0 PRMT R4, R5, 0x7610, R4 ;  /* 0x0000761005048816 */ /* 0x000fe40000000004 */
[----:B----4-:R-:W-:Y:S02]  /*0450*/  @!P2 ISETP.GE.U32.AND P0, PT, R6, R3, PT ;  /* 0x000000030600a20c */ /* 0x010fe40003f06070 */
[----:B------:R-:W-:Y:S02]  /*0460*/  @!P3 LOP3.LUT R7, R7, R4, RZ, 0xfc, !PT ;  /* 0x000000040707b212 */ /* 0x000fe400078efcff */
[----:B------:R-:W-:Y:S02]  /*0470*/  @!P2 SEL R3, RZ, 0x1, !P0 ;  /* 0x00000001ff03a807 */ /* 0x000fe40004000000 */
[----:B------:R-:W-:-:S02]  /*0480*/  @!P3 PRMT R4, R7, 0x7610, R4 ;  /* 0x000076100704b816 */ /* 0x000fc40000000004 */
[----:B------:R-:W-:Y:S02]  /*0490*/  ISETP.GT.U32.AND P0, PT, R0, 0xff, PT ;  /* 0x000000ff0000780c */ /* 0x000fe40003f04070 */
[----:B------:R-:W-:-:S04]  /*04a0*/  @!P2 LOP3.LUT R3, R4, R3, RZ, 0xfc, !PT ;  /* 0x000000030403a212 */ /* 0x000fc800078efcff */
[----:B------:R-:W-:-:S04]  /*04b0*/  @!P2 PRMT R4, R3, 0x7610, R4 ;  /* 0x000076100304a816 */ /* 0x000fc80000000004 */
[----:B------:R-:W-:-:S04]  /*04c0*/  LOP3.LUT R4, R4, 0xff, RZ, 0xc0, !PT ;  /* 0x000000ff04047812 */ /* 0x000fc800078ec0ff */
[----:B------:R-:W-:-:S05]  /*04d0*/  LEA R4, R4, UR5, 0x2 ;  /* 0x0000000504047c11 */ /* 0x000fca000f8e10ff */
[----:B------:R0:W-:Y:S01]  /*04e0*/  ATOMS.POPC.INC.32 RZ, [R4+URZ] ;  /* 0x0000000004ff7f8c */ /* 0x0001e2000d8000ff */
[----:B------:R-:W-:Y:S06]  /*04f0*/  BAR.SYNC.DEFER_BLOCKING 0x0 ;  /* 0x0000000000007b1d */ /* 0x000fec0000010000 */
[----:B------:R-:W-:Y:S05]  /*0500*/  @P0 EXIT ;  /* 0x000000000000094d */ /* 0x000fea0003800000 */
[----:B------:R-:W1:Y:S01]  /*0510*/  LDS R3, [R2] ;  /* 0x0000000002037984 */ /* 0x000e620000000800 */
[----:B0-----:R-:W0:Y:S02]  /*0520*/  LDC.64 R4, c[0x0][0x388] ;  /* 0x0000e200ff047b82 */ /* 0x001e240000000a00 */
[----:B0-----:R-:W-:-:S05]  /*0530*/  IMAD.WIDE.U32 R4, R0, 0x4, R4 ;  /* 0x0000000400047825 */ /* 0x001fca00078e0004 */
[----:B-1----:R-:W-:Y:S01]  /*0540*/  STG.E desc[UR8][R4.64], R3 ;  /* 0x0000000304007986 */ /* 0x002fe2000c101908 */
[----:B------:R-:W-:Y:S05]  /*0550*/  EXIT ;  /* 0x000000000000794d */ /* 0x000fea0003800000 */
.L_x_26:
        /* <DEDUP_REMOVED lines=10> */
.L_x_30:


//--------------------- .text._Z25image_to_histogram_simplePhPi --------------------------
	.section	.text._Z25image_to_histogram_simplePhPi,"ax",@progbits
	.align	128
        .global         _Z25image_to_histogram_simplePhPi
        .type           _Z25image_to_histogram_simplePhPi,@function
        .size           _Z25image_to_histogram_simplePhPi,(.L_x_31 - _Z25image_to_histogram_simplePhPi)
        .other          _Z25image_to_histogram_simplePhPi,@"STO_CUDA_ENTRY STV_DEFAULT"
_Z25image_to_histogram_simplePhPi:
.text._Z25image_to_histogram_simplePhPi:
[----:B------:R-:W-:Y:S01]  /*0000*/  LDC R1, c[0x0][0x37c] ;  /* 0x0000df00ff017b82 */ /* 0x000fe20000000800 */
[----:B------:R-:W0:Y:S01]  /*0010*/  S2R R5, SR_TID.X ;  /* 0x0000000000057919 */ /* 0x000e220000002100 */
[----:B------:R-:W1:Y:S01]  /*0020*/  LDCU.64 UR6, c[0x0][0x380] ;  /* 0x00007000ff0677ac */ /* 0x000e620008000a00 */
[----:B------:R-:W2:Y:S01]  /*0030*/  S2R R6, SR_TID.Y ;  /* 0x0000000000067919 */ /* 0x000ea20000002200 */
[----:B------:R-:W3:Y:S01]  /*0040*/  LDCU.64 UR4, c[0x0][0x358] ;  /* 0x00006b00ff0477ac */ /* 0x000ee20008000a00 */
[C---:B0-----:R-:W-:Y:S02]  /*0050*/  VIADD R13, R5.reuse, 0xffffffff ;  /* 0xffffffff050d7836 */ /* 0x041fe40000000000 */
[----:B--2---:R-:W-:Y:S02]  /*0060*/  VIADD R4, R6, 0xffffffff ;  /* 0xffffffff06047836 */ /* 0x004fe40000000000 */
[----:B------:R-:W-:-:S03]  /*0070*/  IMAD R7, R5, 0x20, R6 ;  /* 0x0000002005077824 */ /* 0x000fc600078e0206 */
[----:B------:R-:W-:Y:S02]  /*0080*/  VIMNMX.U32 R0, PT, PT, R13, R4, !PT ;  /* 0x000000040d007248 */ /* 0x000fe40007fe0000 */
[----:B-1----:R-:W-:Y:S02]  /*0090*/  IADD3 R2, P0, PT, R7, UR6, RZ ;  /* 0x0000000607027c10 */ /* 0x002fe4000ff1e0ff */
[----:B------:R-:W-:Y:S02]  /*00a0*/  ISETP.GT.U32.AND P2, PT, R0, 0x1f, PT ;  /* 0x0000001f0000780c */ /* 0x000fe40003f44070 */
[----:B------:R-:W-:Y:S01]  /*00b0*/  LOP3.LUT R0, R13, R6, RZ, 0xfc, !PT ;  /* 0x000000060d007212 */ /* 0x000fe200078efcff */
[----:B------:R-:W-:-:S03]  /*00c0*/  IMAD.X R3, RZ, RZ, UR7, P0 ;  /* 0x00000007ff037e24 */ /* 0x000fc600080e06ff */
[----:B------:R-:W-:Y:S02]  /*00d0*/  ISETP.GT.U32.AND P4, PT, R0, 0x1f, PT ;  /* 0x0000001f0000780c */ /* 0x000fe40003f84070 */
[----:B---3--:R-:W2:Y:S05]  /*00e0*/  LDG.E.U8 R0, desc[UR4][R2.64] ;  /* 0x0000000402007981 */ /* 0x008eaa000c1e1100 */
[----:B------:R-:W-:-:S05]  /*00f0*/  @!P2 VIADD R8, R7, 0xffffffdf ;  /* 0xffffffdf0708a836 */ /* 0x000fca0000000000 */
[----:B------:R-:W-:Y:S01]  /*0100*/  @!P2 IADD3 R8, P1, PT, R8, UR6, RZ ;  /* 0x000000060808ac10 */ /* 0x000fe2000ff3e0ff */
[----:B------:R-:W-:-:S04]  /*0110*/  @!P4 VIADD R10, R7, 0xffffffe0 ;  /* 0xffffffe0070ac836 */ /* 0x000fc80000000000 */
[----:B------:R-:W-:Y:S01]  /*0120*/  @!P2 IMAD.X R9, RZ, RZ, UR7, P1 ;  /* 0x00000007ff09ae24 */ /* 0x000fe200088e06ff */
[----:B------:R-:W-:-:S05]  /*0130*/  @!P4 IADD3 R10, P0, PT, R10, UR6, RZ ;  /* 0x000000060a0acc10 */ /* 0x000fca000ff1e0ff */
[----:B------:R0:W2:Y:S01]  /*0140*/  @!P2 LDG.E.U8 R9, desc[UR4][R8.64] ;  /* 0x000000040809a981 */ /* 0x0000a2000c1e1100 */
[----:B------:R-:W-:-:S06]  /*0150*/  @!P4 IMAD.X R11, RZ, RZ, UR7, P0 ;  /* 0x00000007ff0bce24 */ /* 0x000fcc00080e06ff */
[----:B------:R1:W3:Y:S01]  /*0160*/  @!P4 LDG.E.U8 R11, desc[UR4][R10.64] ;  /* 0x000000040a0bc981 */ /* 0x0002e2000c1e1100 */
[----:B------:R-:W-:-:S04]  /*0170*/  ISETP.GT.U32.AND P1, PT, R6, 0x1e, PT ;  /* 0x0000001e0600780c */ /* 0x000fc80003f24070 */
[----:B------:R-:W-:Y:S02]  /*0180*/  ISETP.GT.U32.OR P5, PT, R13, 0x1f, P1 ;  /* 0x0000001f0d00780c */ /* 0x000fe40000fa4470 */
[C---:B------:R-:W-:Y:S02]  /*0190*/  ISETP.GT.U32.AND P0, PT, R4.reuse, 0x1f, PT ;  /* 0x0000001f0400780c */ /* 0x040fe40003f04070 */
[----:B------:R-:W-:Y:S02]  /*01a0*/  VIMNMX.U32 R4, PT, PT, R4, R5, !PT ;  /* 0x0000000504047248 */ /* 0x000fe40007fe0000 */
[----:B------:R-:W-:-:S07]  /*01b0*/  ISETP.GT.U32.OR P0, PT, R5, 0x1e, P0 ;  /* 0x0000001e0500780c */ /* 0x000fce0000704470 */
[----:B------:R-:W-:Y:S01]  /*01c0*/  @!P5 VIADD R12, R7, 0xffffffe0 ;  /* 0xffffffe0070cd836 */ /* 0x000fe20000000000 */
[----:B------:R-:W-:-:S04]  /*01d0*/  ISETP.GT.U32.AND P3, PT, R4, 0x1f, PT ;  /* 0x0000001f0400780c */ /* 0x000fc80003f64070 */
[----:B------:R-:W-:-:S05]  /*01e0*/  @!P5 IADD3 R12, P6, PT, R12, UR6, RZ ;  /* 0x000000060c0cdc10 */ /* 0x000fca000ffde0ff */
[----:B------:R-:W-:Y:S01]  /*01f0*/  @!P5 IMAD.X R13, RZ, RZ, UR7, P6 ;  /* 0x00000007ff0dde24 */ /* 0x000fe2000b0e06ff */
[----:B------:R-:W-:Y:S01]  /*0200*/  PRMT R4, RZ, 0x7610, R4 ;  /* 0x00007610ff047816 */ /* 0x000fe20000000004 */
[----:B0-----:R-:W-:Y:S01]  /*0210*/  @!P0 VIADD R8, R7, 0x1f ;  /* 0x0000001f07088836 */ /* 0x001fe20000000000 */
[----:B------:R-:W-:Y:S01]  /*0220*/  ISETP.GT.U32.OR P1, PT, R5, 0x1f, P1 ;  /* 0x0000001f0500780c */ /* 0x000fe20000f24470 */
[----:B-1----:R-:W-:Y:S02]  /*0230*/  @!P3 VIADD R10, R7, 0xffffffff ;  /* 0xffffffff070ab836 */ /* 0x002fe40000000000 */
[----:B------:R-:W4:Y:S10]  /*0240*/  @!P5 LDG.E.U8 R13, desc[UR4][R12.64+0x1] ;  /* 0x000001040c0dd981 */ /* 0x000f34000c1e1100 */
[----:B------:R-:W5:Y:S01]  /*0250*/  @!P1 LDG.E.U8 R15, desc[UR4][R2.64+0x1] ;  /* 0x00000104020f9981 */ /* 0x000f62000c1e1100 */
[----:B--2---:R-:W-:-:S04]  /*0260*/  @!P2 ISETP.GE.U32.AND P6, PT, R9, R0, PT ;  /* 0x000000000900a20c */ /* 0x004fc80003fc6070 */
[----:B------:R-:W-:Y:S02]  /*0270*/  @!P2 SEL R9, RZ, 0xff80, !P6 ;  /* 0x0000ff80ff09a807 */ /* 0x000fe40007000000 */
[----:B------:R-:W-:Y:S02]  /*0280*/  @!P0 IADD3 R8, P6, PT, R8, UR6, RZ ;  /* 0x0000000608088c10 */ /* 0x000fe4000ffde0ff */
[----:B------:R-:W-:Y:S02]  /*0290*/  @!P2 PRMT R4, R9, 0x7610, R4 ;  /* 0x000076100904a816 */ /* 0x000fe40000000004 */
[----:B---3--:R-:W-:Y:S02]  /*02a0*/  @!P4 ISETP.GE.U32.AND P2, PT, R11, R0, PT ;  /* 0x000000000b00c20c */ /* 0x008fe40003f46070 */
[----:B------:R-:W-:Y:S01]  /*02b0*/  VIMNMX.U32 R11, PT, PT, R5, R6, !PT ;  /* 0x00000006050b7248 */ /* 0x000fe20007fe0000 */
[----:B------:R-:W-:Y:S01]  /*02c0*/  @!P0 IMAD.X R9, RZ, RZ, UR7, P6 ;  /* 0x00000007ff098e24 */ /* 0x000fe2000b0e06ff */
[----:B------:R-:W-:-:S02]  /*02d0*/  @!P4 SEL R7, RZ, 0x40, !P2 ;  /* 0x00000040ff07c807 */ /* 0x000fc40005000000 */
[----:B------:R-:W-:Y:S02]  /*02e0*/  @!P3 IADD3 R10, P2, PT, R10, UR6, RZ ;  /* 0x000000060a0abc10 */ /* 0x000fe4000ff5e0ff */
[----:B------:R-:W-:Y:S01]  /*02f0*/  ISETP.GT.U32.AND P6, PT, R11, 0x1e, PT ;  /* 0x0000001e0b00780c */ /* 0x000fe20003fc4070 */
[----:B------:R-:W2:Y:S02]  /*0300*/  @!P0 LDG.E.U8 R9, desc[UR4][R8.64] ;  /* 0x0000000408098981 */ /* 0x000ea4000c1e1100 */
[----:B------:R-:W-:Y:S01]  /*0310*/  @!P3 IMAD.X R11, RZ, RZ, UR7, P2 ;  /* 0x00000007ff0bbe24 */ /* 0x000fe200090e06ff */
[----:B------:R-:W-:-:S04]  /*0320*/  ISETP.GT.U32.AND P2, PT, R6, 0x1f, PT ;  /* 0x0000001f0600780c */ /* 0x000fc80003f44070 */
[----:B------:R-:W-:Y:S01]  /*0330*/  ISETP.GT.U32.OR P2, PT, R5, 0x1e, P2 ;  /* 0x0000001e0500780c */ /* 0x000fe20001744470 */
[----:B------:R-:W3:Y:S04]  /*0340*/  @!P3 LDG.E.U8 R11, desc[UR4][R10.64] ;  /* 0x000000040a0bb981 */ /* 0x000ee8000c1e1100 */
[----:B------:R-:W2:Y:S08]  /*0350*/  @!P6 LDG.E.U8 R17, desc[UR4][R2.64+0x21] ;  /* 0x000021040211e981 */ /* 0x000eb0000c1e1100 */
[----:B------:R0:W3:Y:S01]  /*0360*/  @!P2 LDG.E.U8 R19, desc[UR4][R2.64+0x20] ;  /* 0x000020040213a981 */ /* 0x0000e2000c1e1100 */
[----:B------:R-:W-:-:S04]  /*0370*/  @!P4 LOP3.LUT R7, R7, R4, RZ, 0xfc, !PT ;  /* 0x000000040707c212 */ /* 0x000fc800078efcff */
[----:B------:R-:W-:Y:S02]  /*0380*/  @!P4 PRMT R4, R7, 0x7610, R4 ;  /* 0x000076100704c816 */ /* 0x000fe40000000004 */
[----:B----4-:R-:W-:-:S04]  /*0390*/  @!P5 ISETP.GE.U32.AND P4, PT, R13, R0, PT ;  /* 0x000000000d00d20c */ /* 0x010fc80003f86070 */
[----:B------:R-:W-:Y:S02]  /*03a0*/  @!P5 SEL R5, RZ, 0x20, !P4 ;  /* 0x00000020ff05d807 */ /* 0x000fe40006000000 */
[----:B-----5:R-:W-:Y:S02]  /*03b0*/  @!P1 ISETP.GE.U32.AND P4, PT, R15, R0, PT ;  /* 0x000000000f00920c */ /* 0x020fe40003f86070 */
[----:B------:R-:W-:-:S04]  /*03c0*/  @!P5 LOP3.LUT R5, R5, R4, RZ, 0xfc, !PT ;  /* 0x000000040505d212 */ /* 0x000fc800078efcff */
[----:B------:R-:W-:Y:S02]  /*03d0*/  @!P5 PRMT R4, R5, 0x7610, R4 ;  /* 0x000076100504d816 */ /* 0x000fe40000000004 */
[----:B------:R-:W-:-:S04]  /*03e0*/  @!P1 SEL R5, RZ, 0x10, !P4 ;  /* 0x00000010ff059807 */ /* 0x000fc80006000000 */
[----:B------:R-:W-:-:S04]  /*03f0*/  @!P1 LOP3.LUT R5, R5, R4, RZ, 0xfc, !PT ;  /* 0x0000000405059212 */ /* 0x000fc800078efcff */
[----:B------:R-:W-:Y:S02]  /*0400*/  @!P1 PRMT R4, R5, 0x7610, R4 ;  /* 0x0000761005049816 */ /* 0x000fe40000000004 */
[----:B--2---:R-:W-:-:S04]  /*0410*/  @!P6 ISETP.GE.U32.AND P4, PT, R17, R0, PT ;  /* 0x000000001100e20c */ /* 0x004fc80003f86070 */
[----:B0-----:R-:W-:-:S04]  /*0420*/  @!P6 SEL R3, RZ, 0x8, !P4 ;  /* 0x00000008ff03e807 */ /* 0x001fc80006000000 */
[----:B------:R-:W-:Y:S02]  /*0430*/  @!P6 LOP3.LUT R3, R3, R4, RZ, 0xfc, !PT ;  /* 0x000000040303e212 */ /* 0x000fe400078efcff */
[-C--:B---3--:R-:W-:Y:S02]  /*0440*/  @!P2 ISETP.GE.U32.AND P1, PT, R19, R0.reuse, PT ;  /* 0x000000001300a20c */ /* 0x088fe40003f26070 */
[----:B------:R-:W-:Y:S02]  /*0450*/  @!P6 PRMT R4, R3, 0x7610, R4 ;  /* 0x000076100304e816 */ /* 0x000fe40000000004 */
[----:B------:R-:W-:Y:S02]  /*0460*/  @!P2 SEL R3, RZ, 0x4, !P1 ;  /* 0x00000004ff03a807 */ /* 0x000fe40004800000 */
[----:B------:R-:W-:Y:S02]  /*0470*/  @!P0 ISETP.GE.U32.AND P1, PT, R9, R0, PT ;  /* 0x000000000900820c */ /* 0x000fe40003f26070 */
[----:B------:R-:W-:-:S02]  /*0480*/  @!P2 LOP3.LUT R3, R3, R4, RZ, 0xfc, !PT ;  /* 0x000000040303a212 */ /* 0x000fc400078efcff */
[----:B------:R-:W-:Y:S02]  /*0490*/  @!P0 SEL R5, RZ, 0x2, !P1 ;  /* 0x00000002ff058807 */ /* 0x000fe40004800000 */
[----:B------:R-:W-:Y:S02]  /*04a0*/  @!P2 PRMT R4, R3, 0x7610, R4 ;  /* 0x000076100304a816 */ /* 0x000fe40000000004 */
[----:B------:R-:W0:Y:S01]  /*04b0*/  LDC.64 R2, c[0x0][0x388] ;  /* 0x0000e200ff027b82 */ /* 0x000e220000000a00 */
[----:B------:R-:W-:Y:S02]  /*04c0*/  @!P3 ISETP.GE.U32.AND P1, PT, R11, R0, PT ;  /* 0x000000000b00b20c */ /* 0x000fe40003f26070 */
[----:B------:R-:W-:Y:S02]  /*04d0*/  @!P0 LOP3.LUT R5, R5, R4, RZ, 0xfc, !PT ;  /* 0x0000000405058212 */ /* 0x000fe400078efcff */
[----:B------:R-:W-:Y:S02]  /*04e0*/  @!P3 SEL R7, RZ, 0x1, !P1 ;  /* 0x00000001ff07b807 */ /* 0x000fe40004800000 */
[----:B------:R-:W-:-:S04]  /*04f0*/  @!P0 PRMT R4, R5, 0x7610, R4 ;  /* 0x0000761005048816 */ /* 0x000fc80000000004 */
[----:B------:R-:W-:-:S04]  /*0500*/  @!P3 LOP3.LUT R7, R4, R7, RZ, 0xfc, !PT ;  /* 0x000000070407b212 */ /* 0x000fc800078efcff */
[----:B------:R-:W-:-:S04]  /*0510*/  @!P3 PRMT R4, R7, 0x7610, R4 ;  /* 0x000076100704b816 */ /* 0x000fc80000000004 */
[----:B------:R-:W-:Y:S01]  /*0520*/  LOP3.LUT R5, R4, 0xff, RZ, 0xc0, !PT ;  /* 0x000000ff04057812 */ /* 0x000fe200078ec0ff */
[----:B------:R-:W-:-:S04]  /*0530*/  IMAD.MOV.U32 R7, RZ, RZ, 0x1 ;  /* 0x00000001ff077424 */ /* 0x000fc800078e00ff */
[----:B0-----:R-:W-:-:S05]  /*0540*/  IMAD.WIDE.U32 R2, R5, 0x4, R2 ;  /* 0x0000000405027825 */ /* 0x001fca00078e0002 */
[----:B------:R-:W-:Y:S01]  /*0550*/  REDG.E.ADD.STRONG.GPU desc[UR4][R2.64], R7 ;  /* 0x000000070200798e */ /* 0x000fe2000c12e104 */
[----:B------:R-:W-:Y:S05]  /*0560*/  EXIT ;  /* 0x000000000000794d */ /* 0x000fea0003800000 */
.L_x_27:
        /* <DEDUP_REMOVED lines=9> */
.L_x_31:


//--------------------- .nv.shared.reserved.0     --------------------------
	.section	.nv.shared.reserved.0,"aw",@nobits
	.weak		__nv_reservedSMEM_offset_0_alias
	.size		__nv_reservedSMEM_offset_0_alias, 0, 64
	.other		__nv_reservedSMEM_offset_0_alias,@"STO_CUDA_RESERVED_SHARED STV_DEFAULT"
__nv_reservedSMEM_offset_0_alias:
	.zero		0
	.zero		64


//--------------------- .nv.shared._Z25image_to_histogram_sharedPhPi --------------------------
	.section	.nv.shared._Z25image_to_histogram_sharedPhPi,"aw",@nobits
	.sectionflags	@""
	.align	4
.nv.shared._Z25image_to_histogram_sharedPhPi:
	.zero		2080


//--------------------- .nv.constant0._Z25histogram_distance_simplePiS_Pd --------------------------
	.section	.nv.constant0._Z25histogram_distance_simplePiS_Pd,"a",@progbits
	.sectionflags	@""
	.align	4
.nv.constant0._Z25histogram_distance_simplePiS_Pd:
	.zero		920


//--------------------- .nv.constant0._Z25image_to_histogram_sharedPhPi --------------------------
	.section	.nv.constant0._Z25image_to_histogram_sharedPhPi,"a",@progbits
	.sectionflags	@""
	.align	4
.nv.constant0._Z25image_to_histogram_sharedPhPi:
	.zero		912


//--------------------- .nv.constant0._Z25image_to_histogram_simplePhPi --------------------------
	.section	.nv.constant0._Z25image_to_histogram_simplePhPi,"a",@progbits
	.sectionflags	@""
	.align	4
.nv.constant0._Z25image_to_histogram_simplePhPi:
	.zero		912


//--------------------- SYMBOLS --------------------------

	.type		.nv.reservedSmem.offset0,@object
	.size		.nv.reservedSmem.offset0,0x4
	.type		.nv.reservedSmem.cap,@object
	.size		.nv.reservedSmem.cap,0x4
